//
// Generated by NVIDIA NVVM Compiler
//
// Compiler Build ID: CL-36424714
// Cuda compilation tools, release 13.0, V13.0.88
// Based on NVVM 20.0.0
//

.version 9.0
.target sm_100
.address_size 64

	// .globl	_Z14compute_countsiiiPiS_S_Py
.const .align 4 .b8 bigP_const[12];
.const .align 4 .b8 c_const[780];
.const .align 4 .b8 d_const[50700];

.visible .entry _Z14compute_countsiiiPiS_S_Py(
	.param .u32 _Z14compute_countsiiiPiS_S_Py_param_0,
	.param .u32 _Z14compute_countsiiiPiS_S_Py_param_1,
	.param .u32 _Z14compute_countsiiiPiS_S_Py_param_2,
	.param .u64 .ptr .align 1 _Z14compute_countsiiiPiS_S_Py_param_3,
	.param .u64 .ptr .align 1 _Z14compute_countsiiiPiS_S_Py_param_4,
	.param .u64 .ptr .align 1 _Z14compute_countsiiiPiS_S_Py_param_5,
	.param .u64 .ptr .align 1 _Z14compute_countsiiiPiS_S_Py_param_6
)
{
	.local .align 8 .b8 	__local_depot0[17432];
	.reg .b64 	%SP;
	.reg .b64 	%SPL;
	.reg .pred 	%p<49>;
	.reg .b32 	%r<260>;
	.reg .b64 	%rd<148>;

	mov.u64 	%SPL, __local_depot0;
	ld.param.u32 	%r82, [_Z14compute_countsiiiPiS_S_Py_param_0];
	ld.param.u32 	%r83, [_Z14compute_countsiiiPiS_S_Py_param_1];
	ld.param.u32 	%r84, [_Z14compute_countsiiiPiS_S_Py_param_2];
	ld.param.u64 	%rd23, [_Z14compute_countsiiiPiS_S_Py_param_3];
	ld.param.u64 	%rd24, [_Z14compute_countsiiiPiS_S_Py_param_4];
	ld.param.u64 	%rd25, [_Z14compute_countsiiiPiS_S_Py_param_5];
	cvta.to.global.u64 	%rd1, %rd25;
	cvta.to.global.u64 	%rd2, %rd24;
	cvta.to.global.u64 	%rd3, %rd23;
	add.u64 	%rd4, %SPL, 0;
	add.u64 	%rd5, %SPL, 260;
	add.u64 	%rd6, %SPL, 520;
	add.u64 	%rd7, %SPL, 784;
	add.u64 	%rd8, %SPL, 1044;
	mov.u32 	%r85, %ctaid.x;
	mov.u32 	%r86, %ntid.x;
	mov.u32 	%r87, %tid.x;
	mad.lo.s32 	%r1, %r85, %r86, %r87;
	setp.ge.s32 	%p1, %r1, %r84;
	@%p1 bra 	$L__BB0_52;
	mul.lo.s32 	%r2, %r82, %r82;
	mov.b32 	%r88, 0;
	st.local.u32 	[%rd7], %r88;
	st.local.u32 	[%rd7+4], %r88;
	st.local.u32 	[%rd7+8], %r88;
	st.local.u32 	[%rd7+12], %r88;
	st.local.u32 	[%rd7+16], %r88;
	st.local.u32 	[%rd7+20], %r88;
	st.local.u32 	[%rd7+24], %r88;
	st.local.u32 	[%rd7+28], %r88;
	st.local.u32 	[%rd7+32], %r88;
	st.local.u32 	[%rd7+36], %r88;
	st.local.u32 	[%rd7+40], %r88;
	st.local.u32 	[%rd7+44], %r88;
	st.local.u32 	[%rd7+48], %r88;
	st.local.u32 	[%rd7+52], %r88;
	st.local.u32 	[%rd7+56], %r88;
	st.local.u32 	[%rd7+60], %r88;
	st.local.u32 	[%rd7+64], %r88;
	st.local.u32 	[%rd7+68], %r88;
	st.local.u32 	[%rd7+72], %r88;
	st.local.u32 	[%rd7+76], %r88;
	st.local.u32 	[%rd7+80], %r88;
	st.local.u32 	[%rd7+84], %r88;
	st.local.u32 	[%rd7+88], %r88;
	st.local.u32 	[%rd7+92], %r88;
	st.local.u32 	[%rd7+96], %r88;
	st.local.u32 	[%rd7+100], %r88;
	st.local.u32 	[%rd7+104], %r88;
	st.local.u32 	[%rd7+108], %r88;
	st.local.u32 	[%rd7+112], %r88;
	st.local.u32 	[%rd7+116], %r88;
	st.local.u32 	[%rd7+120], %r88;
	st.local.u32 	[%rd7+124], %r88;
	st.local.u32 	[%rd7+128], %r88;
	st.local.u32 	[%rd7+132], %r88;
	st.local.u32 	[%rd7+136], %r88;
	st.local.u32 	[%rd7+140], %r88;
	st.local.u32 	[%rd7+144], %r88;
	st.local.u32 	[%rd7+148], %r88;
	st.local.u32 	[%rd7+152], %r88;
	st.local.u32 	[%rd7+156], %r88;
	st.local.u32 	[%rd7+160], %r88;
	st.local.u32 	[%rd7+164], %r88;
	st.local.u32 	[%rd7+168], %r88;
	st.local.u32 	[%rd7+172], %r88;
	st.local.u32 	[%rd7+176], %r88;
	st.local.u32 	[%rd7+180], %r88;
	st.local.u32 	[%rd7+184], %r88;
	st.local.u32 	[%rd7+188], %r88;
	st.local.u32 	[%rd7+192], %r88;
	st.local.u32 	[%rd7+196], %r88;
	st.local.u32 	[%rd7+200], %r88;
	st.local.u32 	[%rd7+204], %r88;
	st.local.u32 	[%rd7+208], %r88;
	st.local.u32 	[%rd7+212], %r88;
	st.local.u32 	[%rd7+216], %r88;
	st.local.u32 	[%rd7+220], %r88;
	st.local.u32 	[%rd7+224], %r88;
	st.local.u32 	[%rd7+228], %r88;
	st.local.u32 	[%rd7+232], %r88;
	st.local.u32 	[%rd7+236], %r88;
	st.local.u32 	[%rd7+240], %r88;
	st.local.u32 	[%rd7+244], %r88;
	st.local.u32 	[%rd7+248], %r88;
	st.local.u32 	[%rd7+252], %r88;
	st.local.u32 	[%rd7+256], %r88;
	mov.b64 	%rd144, 0;
$L__BB0_2:
	shl.b64 	%rd32, %rd144, 2;
	add.s64 	%rd33, %rd8, %rd32;
	mov.b32 	%r89, 0;
	st.local.u32 	[%rd33], %r89;
	add.s64 	%rd10, %rd144, 1;
	setp.lt.u64 	%p2, %rd144, 4096;
	mov.u64 	%rd144, %rd10;
	@%p2 bra 	$L__BB0_2;
	add.s32 	%r3, %r2, 1;
	mad.lo.s32 	%r4, %r1, %r2, %r1;
	setp.lt.u32 	%p3, %r2, 7;
	mov.b32 	%r227, 0;
	@%p3 bra 	$L__BB0_6;
	mov.b32 	%r225, 0;
$L__BB0_5:
	.pragma "nounroll";
	add.s32 	%r92, %r225, %r4;
	mul.wide.s32 	%rd34, %r92, 4;
	add.s64 	%rd35, %rd3, %rd34;
	ld.global.u32 	%r93, [%rd35];
	mul.wide.u32 	%rd36, %r225, 4;
	add.s64 	%rd37, %rd4, %rd36;
	st.local.u32 	[%rd37], %r93;
	add.s64 	%rd38, %rd2, %rd34;
	ld.global.u32 	%r94, [%rd38];
	add.s64 	%rd39, %rd5, %rd36;
	st.local.u32 	[%rd39], %r94;
	add.s64 	%rd40, %rd1, %rd34;
	ld.global.u32 	%r95, [%rd40];
	add.s64 	%rd41, %rd6, %rd36;
	ld.global.u32 	%r96, [%rd35+4];
	st.local.u32 	[%rd37+4], %r96;
	ld.global.u32 	%r97, [%rd38+4];
	st.local.u32 	[%rd39+4], %r97;
	ld.global.u32 	%r98, [%rd40+4];
	st.local.v2.u32 	[%rd41], {%r95, %r98};
	ld.global.u32 	%r99, [%rd35+8];
	st.local.u32 	[%rd37+8], %r99;
	ld.global.u32 	%r100, [%rd38+8];
	st.local.u32 	[%rd39+8], %r100;
	ld.global.u32 	%r101, [%rd40+8];
	ld.global.u32 	%r102, [%rd35+12];
	st.local.u32 	[%rd37+12], %r102;
	ld.global.u32 	%r103, [%rd38+12];
	st.local.u32 	[%rd39+12], %r103;
	ld.global.u32 	%r104, [%rd40+12];
	st.local.v2.u32 	[%rd41+8], {%r101, %r104};
	ld.global.u32 	%r105, [%rd35+16];
	st.local.u32 	[%rd37+16], %r105;
	ld.global.u32 	%r106, [%rd38+16];
	st.local.u32 	[%rd39+16], %r106;
	ld.global.u32 	%r107, [%rd40+16];
	ld.global.u32 	%r108, [%rd35+20];
	st.local.u32 	[%rd37+20], %r108;
	ld.global.u32 	%r109, [%rd38+20];
	st.local.u32 	[%rd39+20], %r109;
	ld.global.u32 	%r110, [%rd40+20];
	st.local.v2.u32 	[%rd41+16], {%r107, %r110};
	ld.global.u32 	%r111, [%rd35+24];
	st.local.u32 	[%rd37+24], %r111;
	ld.global.u32 	%r112, [%rd38+24];
	st.local.u32 	[%rd39+24], %r112;
	ld.global.u32 	%r113, [%rd40+24];
	ld.global.u32 	%r114, [%rd35+28];
	st.local.u32 	[%rd37+28], %r114;
	ld.global.u32 	%r115, [%rd38+28];
	st.local.u32 	[%rd39+28], %r115;
	ld.global.u32 	%r116, [%rd40+28];
	st.local.v2.u32 	[%rd41+24], {%r113, %r116};
	add.s32 	%r225, %r225, 8;
	and.b32  	%r227, %r3, -8;
	setp.ne.s32 	%p4, %r225, %r227;
	@%p4 bra 	$L__BB0_5;
$L__BB0_6:
	and.b32  	%r9, %r3, 7;
	setp.eq.s32 	%p5, %r9, 0;
	@%p5 bra 	$L__BB0_14;
	setp.lt.u32 	%p6, %r9, 4;
	@%p6 bra 	$L__BB0_9;
	add.s32 	%r117, %r227, %r4;
	mul.wide.s32 	%rd42, %r117, 4;
	add.s64 	%rd43, %rd3, %rd42;
	ld.global.u32 	%r118, [%rd43];
	mul.wide.u32 	%rd44, %r227, 4;
	add.s64 	%rd45, %rd4, %rd44;
	st.local.u32 	[%rd45], %r118;
	add.s64 	%rd46, %rd2, %rd42;
	ld.global.u32 	%r119, [%rd46];
	add.s64 	%rd47, %rd5, %rd44;
	st.local.u32 	[%rd47], %r119;
	add.s64 	%rd48, %rd1, %rd42;
	ld.global.u32 	%r120, [%rd48];
	add.s64 	%rd49, %rd6, %rd44;
	st.local.u32 	[%rd49], %r120;
	ld.global.u32 	%r121, [%rd43+4];
	st.local.u32 	[%rd45+4], %r121;
	ld.global.u32 	%r122, [%rd46+4];
	st.local.u32 	[%rd47+4], %r122;
	ld.global.u32 	%r123, [%rd48+4];
	st.local.u32 	[%rd49+4], %r123;
	ld.global.u32 	%r124, [%rd43+8];
	st.local.u32 	[%rd45+8], %r124;
	ld.global.u32 	%r125, [%rd46+8];
	st.local.u32 	[%rd47+8], %r125;
	ld.global.u32 	%r126, [%rd48+8];
	st.local.u32 	[%rd49+8], %r126;
	ld.global.u32 	%r127, [%rd43+12];
	st.local.u32 	[%rd45+12], %r127;
	ld.global.u32 	%r128, [%rd46+12];
	st.local.u32 	[%rd47+12], %r128;
	ld.global.u32 	%r129, [%rd48+12];
	st.local.u32 	[%rd49+12], %r129;
	add.s32 	%r227, %r227, 4;
$L__BB0_9:
	and.b32  	%r130, %r3, 3;
	setp.eq.s32 	%p7, %r130, 0;
	@%p7 bra 	$L__BB0_14;
	setp.eq.s32 	%p8, %r130, 1;
	@%p8 bra 	$L__BB0_12;
	add.s32 	%r131, %r227, %r4;
	mul.wide.s32 	%rd50, %r131, 4;
	add.s64 	%rd51, %rd3, %rd50;
	ld.global.u32 	%r132, [%rd51];
	mul.wide.u32 	%rd52, %r227, 4;
	add.s64 	%rd53, %rd4, %rd52;
	st.local.u32 	[%rd53], %r132;
	add.s64 	%rd54, %rd2, %rd50;
	ld.global.u32 	%r133, [%rd54];
	add.s64 	%rd55, %rd5, %rd52;
	st.local.u32 	[%rd55], %r133;
	add.s64 	%rd56, %rd1, %rd50;
	ld.global.u32 	%r134, [%rd56];
	add.s64 	%rd57, %rd6, %rd52;
	st.local.u32 	[%rd57], %r134;
	ld.global.u32 	%r135, [%rd51+4];
	st.local.u32 	[%rd53+4], %r135;
	ld.global.u32 	%r136, [%rd54+4];
	st.local.u32 	[%rd55+4], %r136;
	ld.global.u32 	%r137, [%rd56+4];
	st.local.u32 	[%rd57+4], %r137;
	add.s32 	%r227, %r227, 2;
$L__BB0_12:
	and.b32  	%r138, %r2, 1;
	setp.eq.b32 	%p9, %r138, 1;
	@%p9 bra 	$L__BB0_14;
	add.s32 	%r139, %r227, %r4;
	mul.wide.s32 	%rd58, %r139, 4;
	add.s64 	%rd59, %rd3, %rd58;
	ld.global.u32 	%r140, [%rd59];
	mul.wide.u32 	%rd60, %r227, 4;
	add.s64 	%rd61, %rd4, %rd60;
	st.local.u32 	[%rd61], %r140;
	add.s64 	%rd62, %rd2, %rd58;
	ld.global.u32 	%r141, [%rd62];
	add.s64 	%rd63, %rd5, %rd60;
	st.local.u32 	[%rd63], %r141;
	add.s64 	%rd64, %rd1, %rd58;
	ld.global.u32 	%r142, [%rd64];
	add.s64 	%rd65, %rd6, %rd60;
	st.local.u32 	[%rd65], %r142;
$L__BB0_14:
	setp.lt.s32 	%p10, %r83, 0;
	mov.b64 	%rd146, 0;
	@%p10 bra 	$L__BB0_51;
	add.s32 	%r257, %r83, 1;
	cvt.u64.u32 	%rd11, %r2;
	add.s64 	%rd12, %rd8, 32;
	mov.b32 	%r256, 0;
	mov.b64 	%rd146, 0;
$L__BB0_16:
	setp.ne.s32 	%p11, %r257, 1;
	ld.local.u32 	%r144, [%rd5];
	setp.ne.s32 	%p12, %r144, 1;
	and.pred  	%p13, %p11, %p12;
	@%p13 bra 	$L__BB0_47;
	setp.le.s32 	%p14, %r257, %r2;
	@%p14 bra 	$L__BB0_19;
	add.s64 	%rd146, %rd146, %rd11;
	bra.uni 	$L__BB0_47;
$L__BB0_19:
	add.s32 	%r147, %r257, -1;
	mul.wide.u32 	%rd68, %r147, 4;
	add.s64 	%rd69, %rd6, %rd68;
	ld.local.u32 	%r256, [%rd69];
	mul.wide.u32 	%rd70, %r257, 260;
	mov.u64 	%rd71, d_const;
	add.s64 	%rd15, %rd71, %rd70;
	mul.wide.u32 	%rd72, %r257, 4;
	add.s64 	%rd16, %rd15, %rd72;
	ld.const.u32 	%r231, [%rd16+16900];
	setp.eq.s32 	%p15, %r231, %r257;
	mov.b32 	%r237, 1;
	mov.u32 	%r250, %r256;
	@%p15 bra 	$L__BB0_22;
	mov.u32 	%r250, %r256;
$L__BB0_21:
	mul.wide.s32 	%rd73, %r250, 4;
	add.s64 	%rd74, %rd8, %rd73;
	st.local.u32 	[%rd74], %r231;
	mul.wide.s32 	%rd75, %r231, 4;
	add.s64 	%rd76, %rd7, %rd75;
	ld.local.u32 	%r149, [%rd76];
	add.s32 	%r150, %r149, 1;
	st.local.u32 	[%rd76], %r150;
	setp.eq.s32 	%p16, %r149, 0;
	selp.u32 	%r151, 1, 0, %p16;
	add.s32 	%r250, %r250, %r151;
	add.s64 	%rd77, %rd5, %rd75;
	ld.local.u32 	%r152, [%rd77];
	mul.wide.s32 	%rd78, %r152, 4;
	add.s64 	%rd79, %rd15, %rd78;
	ld.const.u32 	%r231, [%rd79+16900];
	setp.ne.s32 	%p17, %r231, %r257;
	mov.b32 	%r237, 0;
	@%p17 bra 	$L__BB0_21;
$L__BB0_22:
	ld.const.u32 	%r235, [%rd16+33800];
	setp.eq.s32 	%p18, %r235, %r257;
	@%p18 bra 	$L__BB0_24;
$L__BB0_23:
	mul.wide.s32 	%rd80, %r250, 4;
	add.s64 	%rd81, %rd8, %rd80;
	st.local.u32 	[%rd81], %r235;
	mul.wide.s32 	%rd82, %r235, 4;
	add.s64 	%rd83, %rd7, %rd82;
	ld.local.u32 	%r153, [%rd83];
	add.s32 	%r154, %r153, 1;
	st.local.u32 	[%rd83], %r154;
	setp.eq.s32 	%p19, %r153, 0;
	selp.u32 	%r155, 1, 0, %p19;
	add.s32 	%r250, %r250, %r155;
	add.s64 	%rd84, %rd5, %rd82;
	ld.local.u32 	%r156, [%rd84];
	mul.wide.s32 	%rd85, %r156, 4;
	add.s64 	%rd86, %rd15, %rd85;
	ld.const.u32 	%r235, [%rd86+33800];
	setp.eq.s32 	%p20, %r235, %r257;
	@%p20 bra 	$L__BB0_25;
	bra.uni 	$L__BB0_23;
$L__BB0_24:
	add.s32 	%r237, %r237, 1;
$L__BB0_25:
	setp.ne.s32 	%p21, %r237, 2;
	@%p21 bra 	$L__BB0_39;
	and.b32  	%r33, %r257, 15;
	setp.lt.u32 	%p22, %r257, 16;
	mov.b32 	%r245, 0;
	@%p22 bra 	$L__BB0_29;
	and.b32  	%r245, %r257, 2147483632;
	mov.b32 	%r239, 0;
$L__BB0_28:
	.pragma "nounroll";
	mul.wide.s32 	%rd87, %r250, 4;
	add.s64 	%rd88, %rd12, %rd87;
	st.local.u32 	[%rd88+-32], %r239;
	add.s32 	%r160, %r239, 1;
	st.local.u32 	[%rd88+-28], %r160;
	add.s32 	%r161, %r239, 2;
	st.local.u32 	[%rd88+-24], %r161;
	add.s32 	%r162, %r239, 3;
	st.local.u32 	[%rd88+-20], %r162;
	add.s32 	%r163, %r239, 4;
	st.local.u32 	[%rd88+-16], %r163;
	add.s32 	%r164, %r239, 5;
	st.local.u32 	[%rd88+-12], %r164;
	add.s32 	%r165, %r239, 6;
	st.local.u32 	[%rd88+-8], %r165;
	add.s32 	%r166, %r239, 7;
	st.local.u32 	[%rd88+-4], %r166;
	add.s32 	%r167, %r239, 8;
	st.local.u32 	[%rd88], %r167;
	add.s32 	%r168, %r239, 9;
	st.local.u32 	[%rd88+4], %r168;
	add.s32 	%r169, %r239, 10;
	st.local.u32 	[%rd88+8], %r169;
	add.s32 	%r170, %r239, 11;
	st.local.u32 	[%rd88+12], %r170;
	add.s32 	%r171, %r239, 12;
	st.local.u32 	[%rd88+16], %r171;
	add.s32 	%r172, %r239, 13;
	st.local.u32 	[%rd88+20], %r172;
	add.s32 	%r173, %r239, 14;
	st.local.u32 	[%rd88+24], %r173;
	add.s32 	%r250, %r250, 16;
	add.s32 	%r174, %r239, 15;
	st.local.u32 	[%rd88+28], %r174;
	add.s32 	%r239, %r239, 16;
	setp.ne.s32 	%p23, %r239, %r245;
	@%p23 bra 	$L__BB0_28;
$L__BB0_29:
	setp.eq.s32 	%p24, %r33, 0;
	@%p24 bra 	$L__BB0_39;
	and.b32  	%r42, %r257, 7;
	setp.lt.u32 	%p25, %r33, 8;
	@%p25 bra 	$L__BB0_32;
	mul.wide.s32 	%rd89, %r250, 4;
	add.s64 	%rd90, %rd8, %rd89;
	st.local.u32 	[%rd90], %r245;
	add.s32 	%r176, %r245, 1;
	st.local.u32 	[%rd90+4], %r176;
	add.s32 	%r177, %r245, 2;
	st.local.u32 	[%rd90+8], %r177;
	add.s32 	%r178, %r245, 3;
	st.local.u32 	[%rd90+12], %r178;
	add.s32 	%r179, %r245, 4;
	st.local.u32 	[%rd90+16], %r179;
	add.s32 	%r180, %r245, 5;
	st.local.u32 	[%rd90+20], %r180;
	add.s32 	%r181, %r245, 6;
	st.local.u32 	[%rd90+24], %r181;
	add.s32 	%r182, %r245, 7;
	st.local.u32 	[%rd90+28], %r182;
	add.s32 	%r250, %r250, 8;
	add.s32 	%r245, %r245, 8;
$L__BB0_32:
	setp.eq.s32 	%p26, %r42, 0;
	@%p26 bra 	$L__BB0_39;
	and.b32  	%r48, %r257, 3;
	setp.lt.u32 	%p27, %r42, 4;
	mov.u32 	%r249, %r250;
	@%p27 bra 	$L__BB0_35;
	mul.wide.s32 	%rd91, %r250, 4;
	add.s64 	%rd92, %rd8, %rd91;
	st.local.u32 	[%rd92], %r245;
	add.s32 	%r184, %r245, 1;
	st.local.u32 	[%rd92+4], %r184;
	add.s32 	%r185, %r245, 2;
	st.local.u32 	[%rd92+8], %r185;
	add.s32 	%r186, %r245, 3;
	st.local.u32 	[%rd92+12], %r186;
	add.s32 	%r250, %r250, 4;
	add.s32 	%r245, %r245, 4;
	mov.u32 	%r249, %r250;
$L__BB0_35:
	setp.eq.s32 	%p28, %r48, 0;
	@%p28 bra 	$L__BB0_39;
	add.s32 	%r250, %r249, 1;
	mul.wide.s32 	%rd93, %r249, 4;
	add.s64 	%rd17, %rd8, %rd93;
	st.local.u32 	[%rd17], %r245;
	setp.eq.s32 	%p29, %r48, 1;
	@%p29 bra 	$L__BB0_39;
	add.s32 	%r187, %r245, 1;
	add.s32 	%r250, %r249, 2;
	st.local.u32 	[%rd17+4], %r187;
	setp.eq.s32 	%p30, %r48, 2;
	@%p30 bra 	$L__BB0_39;
	add.s32 	%r188, %r245, 2;
	add.s32 	%r250, %r249, 3;
	st.local.u32 	[%rd17+8], %r188;
$L__BB0_39:
	setp.ge.s32 	%p31, %r256, %r250;
	@%p31 bra 	$L__BB0_47;
	sub.s32 	%r58, 2, %r237;
	sub.s32 	%r190, %r250, %r256;
	and.b32  	%r59, %r190, 3;
	setp.eq.s32 	%p32, %r59, 0;
	mov.u32 	%r251, %r256;
	mov.u32 	%r253, %r256;
	@%p32 bra 	$L__BB0_44;
	mul.wide.s32 	%rd94, %r256, 4;
	add.s64 	%rd18, %rd8, %rd94;
	ld.local.u32 	%r191, [%rd18];
	mul.wide.s32 	%rd95, %r191, 4;
	add.s64 	%rd96, %rd7, %rd95;
	ld.local.u32 	%r60, [%rd96];
	setp.eq.s32 	%p33, %r60, %r58;
	selp.u32 	%r192, 1, 0, %p33;
	add.s32 	%r253, %r256, %r192;
	mov.b32 	%r193, 0;
	st.local.u32 	[%rd96], %r193;
	add.s32 	%r251, %r256, 1;
	setp.eq.s32 	%p34, %r59, 1;
	@%p34 bra 	$L__BB0_44;
	ld.local.u32 	%r194, [%rd18+4];
	selp.b64 	%rd97, 4, 0, %p33;
	add.s64 	%rd19, %rd18, %rd97;
	st.local.u32 	[%rd19], %r194;
	mul.wide.s32 	%rd98, %r194, 4;
	add.s64 	%rd99, %rd7, %rd98;
	ld.local.u32 	%r63, [%rd99];
	setp.eq.s32 	%p36, %r63, %r58;
	selp.u32 	%r195, 1, 0, %p36;
	add.s32 	%r253, %r253, %r195;
	mov.b32 	%r196, 0;
	st.local.u32 	[%rd99], %r196;
	add.s32 	%r251, %r256, 2;
	setp.eq.s32 	%p37, %r59, 2;
	@%p37 bra 	$L__BB0_44;
	ld.local.u32 	%r197, [%rd18+8];
	selp.b64 	%rd100, 4, 0, %p36;
	add.s64 	%rd101, %rd19, %rd100;
	st.local.u32 	[%rd101], %r197;
	mul.wide.s32 	%rd102, %r197, 4;
	add.s64 	%rd103, %rd7, %rd102;
	ld.local.u32 	%r198, [%rd103];
	setp.eq.s32 	%p39, %r198, %r58;
	selp.u32 	%r199, 1, 0, %p39;
	add.s32 	%r253, %r253, %r199;
	mov.b32 	%r200, 0;
	st.local.u32 	[%rd103], %r200;
	add.s32 	%r251, %r256, 3;
$L__BB0_44:
	sub.s32 	%r201, %r256, %r250;
	setp.gt.u32 	%p40, %r201, -4;
	mov.u32 	%r256, %r253;
	@%p40 bra 	$L__BB0_47;
	mov.u32 	%r256, %r253;
$L__BB0_46:
	mul.wide.s32 	%rd104, %r251, 4;
	add.s64 	%rd105, %rd8, %rd104;
	ld.local.u32 	%r202, [%rd105];
	mul.wide.s32 	%rd106, %r256, 4;
	add.s64 	%rd107, %rd8, %rd106;
	st.local.u32 	[%rd107], %r202;
	mul.wide.s32 	%rd108, %r202, 4;
	add.s64 	%rd109, %rd7, %rd108;
	ld.local.u32 	%r203, [%rd109];
	setp.eq.s32 	%p41, %r203, %r58;
	selp.u32 	%r204, 1, 0, %p41;
	add.s32 	%r205, %r256, %r204;
	mov.b32 	%r206, 0;
	st.local.u32 	[%rd109], %r206;
	ld.local.u32 	%r207, [%rd105+4];
	selp.b64 	%rd110, 4, 0, %p41;
	add.s64 	%rd111, %rd107, %rd110;
	st.local.u32 	[%rd111], %r207;
	mul.wide.s32 	%rd112, %r207, 4;
	add.s64 	%rd113, %rd7, %rd112;
	ld.local.u32 	%r208, [%rd113];
	setp.eq.s32 	%p42, %r208, %r58;
	selp.u32 	%r209, 1, 0, %p42;
	add.s32 	%r210, %r205, %r209;
	st.local.u32 	[%rd113], %r206;
	ld.local.u32 	%r211, [%rd105+8];
	selp.b64 	%rd114, 4, 0, %p42;
	add.s64 	%rd115, %rd111, %rd114;
	st.local.u32 	[%rd115], %r211;
	mul.wide.s32 	%rd116, %r211, 4;
	add.s64 	%rd117, %rd7, %rd116;
	ld.local.u32 	%r212, [%rd117];
	setp.eq.s32 	%p43, %r212, %r58;
	selp.u32 	%r213, 1, 0, %p43;
	add.s32 	%r214, %r210, %r213;
	st.local.u32 	[%rd117], %r206;
	ld.local.u32 	%r215, [%rd105+12];
	selp.b64 	%rd118, 4, 0, %p43;
	add.s64 	%rd119, %rd115, %rd118;
	st.local.u32 	[%rd119], %r215;
	mul.wide.s32 	%rd120, %r215, 4;
	add.s64 	%rd121, %rd7, %rd120;
	ld.local.u32 	%r216, [%rd121];
	setp.eq.s32 	%p44, %r216, %r58;
	selp.u32 	%r217, 1, 0, %p44;
	add.s32 	%r256, %r214, %r217;
	st.local.u32 	[%rd121], %r206;
	add.s32 	%r251, %r251, 4;
	setp.ne.s32 	%p45, %r251, %r250;
	@%p45 bra 	$L__BB0_46;
$L__BB0_47:
	add.s32 	%r77, %r257, -1;
	mul.wide.u32 	%rd122, %r77, 4;
	add.s64 	%rd123, %rd6, %rd122;
	ld.local.u32 	%r218, [%rd123];
	setp.ne.s32 	%p46, %r256, %r218;
	@%p46 bra 	$L__BB0_49;
	add.s64 	%rd135, %rd5, %rd122;
	ld.local.u32 	%r223, [%rd135];
	add.s64 	%rd136, %rd4, %rd122;
	ld.local.u32 	%r224, [%rd136];
	mul.wide.s32 	%rd137, %r224, 4;
	add.s64 	%rd138, %rd5, %rd137;
	st.local.u32 	[%rd138], %r223;
	mul.wide.s32 	%rd139, %r223, 4;
	add.s64 	%rd140, %rd4, %rd139;
	st.local.u32 	[%rd140], %r224;
	setp.gt.u32 	%p47, %r257, 1;
	mov.b32 	%r259, 0;
	mov.u32 	%r257, %r77;
	@%p47 bra 	$L__BB0_47;
	bra.uni 	$L__BB0_50;
$L__BB0_49:
	add.s32 	%r78, %r256, -1;
	mul.wide.s32 	%rd124, %r256, 4;
	add.s64 	%rd125, %rd8, %rd124;
	ld.local.u32 	%r219, [%rd125+-4];
	mul.wide.u32 	%rd126, %r257, 4;
	add.s64 	%rd127, %rd4, %rd126;
	st.local.u32 	[%rd127], %r219;
	mul.wide.s32 	%rd128, %r219, 4;
	add.s64 	%rd129, %rd5, %rd128;
	ld.local.u32 	%r220, [%rd129];
	add.s64 	%rd130, %rd5, %rd126;
	st.local.u32 	[%rd130], %r220;
	st.local.u32 	[%rd129], %r257;
	ld.local.u32 	%r221, [%rd130];
	mul.wide.s32 	%rd131, %r221, 4;
	add.s64 	%rd132, %rd4, %rd131;
	st.local.u32 	[%rd132], %r257;
	add.s64 	%rd133, %rd6, %rd126;
	st.local.u32 	[%rd133], %r78;
	add.s32 	%r259, %r257, 1;
	mov.u32 	%r256, %r78;
$L__BB0_50:
	setp.ne.s32 	%p48, %r259, 0;
	mov.u32 	%r257, %r259;
	@%p48 bra 	$L__BB0_16;
$L__BB0_51:
	ld.param.u64 	%rd143, [_Z14compute_countsiiiPiS_S_Py_param_6];
	cvta.to.global.u64 	%rd141, %rd143;
	atom.global.add.u64 	%rd142, [%rd141], %rd146;
$L__BB0_52:
	ret;

}


// ===== COMPILED SASS (sm_100) =====

	.target	sm_100

	.elftype	@"ET_EXEC"


//--------------------- .note.nv.tkinfo           --------------------------
	.section	.note.nv.tkinfo,"",@"SHT_NOTE"
	.sectionflags	@"SHF_NOTE_NV_TKINFO"
	.tkinfo
        /*0018*/ 	.word	0x00000002
        /*0030*/ 	.string	""
        /*0030*/ 	.string	"ptxas"
        /*0030*/ 	.string	"Cuda compilation tools, release 13.0, V13.0.88"
        /*0030*/ 	.string	"Build cuda_13.0.r13.0/compiler.36424714_0"
        /*0030*/ 	.string	"-arch sm_100 -m 64 "



//--------------------- .note.nv.cuinfo           --------------------------
	.section	.note.nv.cuinfo,"",@"SHT_NOTE"
	.sectionflags	@"SHF_NOTE_NV_CUINFO"
        /*0018*/ 	.short	0x0002
        /*001a*/ 	.short	0x0064
        /*001c*/ 	.short	0x0082
	.zero		2


//--------------------- .nv.info                  --------------------------
	.section	.nv.info,"",@"SHT_CUDA_INFO"
	.align	4


	//----- nvinfo : EIATTR_REGCOUNT
	.align		4
        /*0000*/ 	.byte	0x04, 0x2f
        /*0002*/ 	.short	(.L_4 - .L_3)
	.align		4
.L_3:
        /*0004*/ 	.word	index@(_Z14compute_countsiiiPiS_S_Py)
        /*0008*/ 	.word	0x00000020


	//----- nvinfo : EIATTR_FRAME_SIZE
	.align		4
.L_4:
        /*000c*/ 	.byte	0x04, 0x11
        /*000e*/ 	.short	(.L_6 - .L_5)
	.align		4
.L_5:
        /*0010*/ 	.word	index@(_Z14compute_countsiiiPiS_S_Py)
        /*0014*/ 	.word	0x00004418


	//----- nvinfo : EIATTR_MIN_STACK_SIZE
	.align		4
.L_6:
        /*0018*/ 	.byte	0x04, 0x12
        /*001a*/ 	.short	(.L_8 - .L_7)
	.align		4
.L_7:
        /*001c*/ 	.word	index@(_Z14compute_countsiiiPiS_S_Py)
        /*0020*/ 	.word	0x00004418
.L_8:


//--------------------- .nv.compat                --------------------------
	.section	.nv.compat,"",@"SHT_CUDA_COMPAT_INFO"
	.align	4
        /*0000*/ 	.byte	0x02, 0x09, 0x00, 0x00, 0x02, 0x02, 0x01, 0x00, 0x02, 0x05, 0x05, 0x00, 0x03, 0x07, 0x01, 0x01
        /*0010*/ 	.byte	0x02, 0x03, 0x00, 0x00, 0x02, 0x06, 0x01, 0x00, 0x04, 0x0b, 0x08, 0x00, 0x09, 0x00, 0x00, 0x00
        /*0020*/ 	.byte	0x00, 0x00, 0x00, 0x00


//--------------------- .nv.info._Z14compute_countsiiiPiS_S_Py --------------------------
	.section	.nv.info._Z14compute_countsiiiPiS_S_Py,"",@"SHT_CUDA_INFO"
	.sectionflags	@""
	.align	4


	//----- nvinfo : EIATTR_CUDA_API_VERSION
	.align		4
        /*0000*/ 	.byte	0x04, 0x37
        /*0002*/ 	.short	(.L_10 - .L_9)
.L_9:
        /*0004*/ 	.word	0x00000082


	//----- nvinfo : EIATTR_KPARAM_INFO
	.align		4
.L_10:
        /*0008*/ 	.byte	0x04, 0x17
        /*000a*/ 	.short	(.L_12 - .L_11)
.L_11:
        /*000c*/ 	.word	0x00000000
        /*0010*/ 	.short	0x0006
        /*0012*/ 	.short	0x0028
        /*0014*/ 	.byte	0x00, 0xf5, 0x21, 0x00


	//----- nvinfo : EIATTR_KPARAM_INFO
	.align		4
.L_12:
        /*0018*/ 	.byte	0x04, 0x17
        /*001a*/ 	.short	(.L_14 - .L_13)
.L_13:
        /*001c*/ 	.word	0x00000000
        /*0020*/ 	.short	0x0005
        /*0022*/ 	.short	0x0020
        /*0024*/ 	.byte	0x00, 0xf5, 0x21, 0x00


	//----- nvinfo : EIATTR_KPARAM_INFO
	.align		4
.L_14:
        /*0028*/ 	.byte	0x04, 0x17
        /*002a*/ 	.short	(.L_16 - .L_15)
.L_15:
        /*002c*/ 	.word	0x00000000
        /*0030*/ 	.short	0x0004
        /*0032*/ 	.short	0x0018
        /*0034*/ 	.byte	0x00, 0xf5, 0x21, 0x00


	//----- nvinfo : EIATTR_KPARAM_INFO
	.align		4
.L_16:
        /*0038*/ 	.byte	0x04, 0x17
        /*003a*/ 	.short	(.L_18 - .L_17)
.L_17:
        /*003c*/ 	.word	0x00000000
        /*0040*/ 	.short	0x0003
        /*0042*/ 	.short	0x0010
        /*0044*/ 	.byte	0x00, 0xf5, 0x21, 0x00


	//----- nvinfo : EIATTR_KPARAM_INFO
	.align		4
.L_18:
        /*0048*/ 	.byte	0x04, 0x17
        /*004a*/ 	.short	(.L_20 - .L_19)
.L_19:
        /*004c*/ 	.word	0x00000000
        /*0050*/ 	.short	0x0002
        /*0052*/ 	.short	0x0008
        /*0054*/ 	.byte	0x00, 0xf0, 0x11, 0x00


	//----- nvinfo : EIATTR_KPARAM_INFO
	.align		4
.L_20:
        /*0058*/ 	.byte	0x04, 0x17
        /*005a*/ 	.short	(.L_22 - .L_21)
.L_21:
        /*005c*/ 	.word	0x00000000
        /*0060*/ 	.short	0x0001
        /*0062*/ 	.short	0x0004
        /*0064*/ 	.byte	0x00, 0xf0, 0x11, 0x00


	//----- nvinfo : EIATTR_KPARAM_INFO
	.align		4
.L_22:
        /*0068*/ 	.byte	0x04, 0x17
        /*006a*/ 	.short	(.L_24 - .L_23)
.L_23:
        /*006c*/ 	.word	0x00000000
        /*0070*/ 	.short	0x0000
        /*0072*/ 	.short	0x0000
        /*0074*/ 	.byte	0x00, 0xf0, 0x11, 0x00


	//----- nvinfo : EIATTR_SPARSE_MMA_MASK
	.align		4
.L_24:
        /*0078*/ 	.byte	0x03, 0x50
        /*007a*/ 	.short	0x0000


	//----- nvinfo : EIATTR_MAXREG_COUNT
	.align		4
        /*007c*/ 	.byte	0x03, 0x1b
        /*007e*/ 	.short	0x00ff


	//----- nvinfo : EIATTR_MERCURY_ISA_VERSION
	.align		4
        /*0080*/ 	.byte	0x03, 0x5f
        /*0082*/ 	.short	0x0101


	//----- nvinfo : EIATTR_VRC_CTA_INIT_COUNT
	.align		4
        /*0084*/ 	.byte	0x02, 0x4a
	.zero		1
	.zero		1


	//----- nvinfo : EIATTR_EXIT_INSTR_OFFSETS
	.align		4
        /*0088*/ 	.byte	0x04, 0x1c
        /*008a*/ 	.short	(.L_26 - .L_25)


	//   ....[0]....
.L_25:
        /*008c*/ 	.word	0x00000080


	//   ....[1]....
        /*0090*/ 	.word	0x000027d0


	//----- nvinfo : EIATTR_CRS_STACK_SIZE
	.align		4
.L_26:
        /*0094*/ 	.byte	0x04, 0x1e
        /*0096*/ 	.short	(.L_28 - .L_27)
.L_27:
        /*0098*/ 	.word	0x00000000


	//----- nvinfo : EIATTR_CBANK_PARAM_SIZE
	.align		4
.L_28:
        /*009c*/ 	.byte	0x03, 0x19
        /*009e*/ 	.short	0x0030


	//----- nvinfo : EIATTR_PARAM_CBANK
	.align		4
        /*00a0*/ 	.byte	0x04, 0x0a
        /*00a2*/ 	.short	(.L_30 - .L_29)
	.align		4
.L_29:
        /*00a4*/ 	.word	index@(.nv.constant0._Z14compute_countsiiiPiS_S_Py)
        /*00a8*/ 	.short	0x0380
        /*00aa*/ 	.short	0x0030


	//----- nvinfo : EIATTR_SW_WAR
	.align		4
.L_30:
        /*00ac*/ 	.byte	0x04, 0x36
        /*00ae*/ 	.short	(.L_32 - .L_31)
.L_31:
        /*00b0*/ 	.word	0x00000008
.L_32:


//--------------------- .nv.callgraph             --------------------------
	.section	.nv.callgraph,"",@"SHT_CUDA_CALLGRAPH"
	.align	4
	.sectionentsize	8
	.align		4
        /*0000*/ 	.word	0x00000000
	.align		4
        /*0004*/ 	.word	0xffffffff
	.align		4
        /*0008*/ 	.word	0x00000000
	.align		4
        /*000c*/ 	.word	0xfffffffe
	.align		4
        /*0010*/ 	.word	0x00000000
	.align		4
        /*0014*/ 	.word	0xfffffffd
	.align		4
        /*0018*/ 	.word	0x00000000
	.align		4
        /*001c*/ 	.word	0xfffffffc


//--------------------- .nv.constant3             --------------------------
	.section	.nv.constant3,"a",@progbits
	.align	4
.nv.constant3:
	.type		bigP_const,@object
	.size		bigP_const,(c_const - bigP_const)
bigP_const:
	.zero		12
	.type		c_const,@object
	.size		c_const,(d_const - c_const)
c_const:
	.zero		780
	.type		d_const,@object
	.size		d_const,(.L_2 - d_const)
d_const:
	.zero		50700
.L_2:


//--------------------- .text._Z14compute_countsiiiPiS_S_Py --------------------------
	.section	.text._Z14compute_countsiiiPiS_S_Py,"ax",@progbits
	.align	128
        .global         _Z14compute_countsiiiPiS_S_Py
        .type           _Z14compute_countsiiiPiS_S_Py,@function
        .size           _Z14compute_countsiiiPiS_S_Py,(.L_x_36 - _Z14compute_countsiiiPiS_S_Py)
        .other          _Z14compute_countsiiiPiS_S_Py,@"STO_CUDA_ENTRY STV_DEFAULT"
_Z14compute_countsiiiPiS_S_Py:
.text._Z14compute_countsiiiPiS_S_Py:
[----:B------:R-:W0:Y:S01]  /*0000*/  LDC R1, c[0x0][0x37c] ;  /* 0x0000df00ff017b82 */ /* 0x000e220000000800 */
[----:B------:R-:W1:Y:S07]  /*0010*/  S2R R0, SR_TID.X ;  /* 0x0000000000007919 */ /* 0x000e6e0000002100 */
[----:B------:R-:W1:Y:S01]  /*0020*/  S2UR UR4, SR_CTAID.X ;  /* 0x00000000000479c3 */ /* 0x000e620000002500 */
[----:B------:R-:W2:Y:S01]  /*0030*/  LDCU UR5, c[0x0][0x388] ;  /* 0x00007100ff0577ac */ /* 0x000ea20008000800 */
[----:B0-----:R-:W-:-:S06]  /*0040*/  VIADD R1, R1, 0xffffbbe8 ;  /* 0xffffbbe801017836 */ /* 0x001fcc0000000000 */
[----:B------:R-:W1:Y:S02]  /*0050*/  LDC R19, c[0x0][0x360] ;  /* 0x0000d800ff137b82 */ /* 0x000e640000000800 */
[----:B-1----:R-:W-:-:S05]  /*0060*/  IMAD R19, R19, UR4, R0 ;  /* 0x0000000413137c24 */ /* 0x002fca000f8e0200 */
[----:B--2---:R-:W-:-:S13]  /*0070*/  ISETP.GE.AND P0, PT, R19, UR5, PT ;  /* 0x0000000513007c0c */ /* 0x004fda000bf06270 */
[----:B------:R-:W-:Y:S05]  /*0080*/  @P0 EXIT ;  /* 0x000000000000094d */ /* 0x000fea0003800000 */
[----:B------:R-:W0:Y:S01]  /*0090*/  LDC R4, c[0x0][0x380] ;  /* 0x0000e000ff047b82 */ /* 0x000e220000000800 */
[----:B------:R1:W-:Y:S01]  /*00a0*/  STL.64 [R1+0x310], RZ ;  /* 0x000310ff01007387 */ /* 0x0003e20000100a00 */
[----:B------:R-:W-:Y:S02]  /*00b0*/  HFMA2 R5, -RZ, RZ, 0, 0 ;  /* 0x00000000ff057431 */ /* 0x000fe400000001ff */
[----:B------:R-:W-:Y:S01]  /*00c0*/  IMAD.MOV.U32 R3, RZ, RZ, R1 ;  /* 0x000000ffff037224 */ /* 0x000fe200078e0001 */
[C---:B------:R-:W-:Y:S01]  /*00d0*/  IADD3 R2, PT, PT, R1.reuse, 0x310, RZ ;  /* 0x0000031001027810 */ /* 0x040fe20007ffe0ff */
[----:B------:R1:W-:Y:S01]  /*00e0*/  STL.64 [R1+0x318], RZ ;  /* 0x000318ff01007387 */ /* 0x0003e20000100a00 */
[----:B------:R-:W-:Y:S02]  /*00f0*/  VIADD R0, R1, 0x414 ;  /* 0x0000041401007836 */ /* 0x000fe40000000000 */
[----:B------:R-:W-:Y:S01]  /*0100*/  IMAD.MOV.U32 R6, RZ, RZ, 0x2 ;  /* 0x00000002ff067424 */ /* 0x000fe200078e00ff */
[----:B------:R1:W-:Y:S04]  /*0110*/  STL.64 [R1+0x320], RZ ;  /* 0x000320ff01007387 */ /* 0x0003e80000100a00 */
[----:B------:R1:W-:Y:S04]  /*0120*/  STL.64 [R1+0x328], RZ ;  /* 0x000328ff01007387 */ /* 0x0003e80000100a00 */
[----:B------:R1:W-:Y:S04]  /*0130*/  STL.64 [R1+0x330], RZ ;  /* 0x000330ff01007387 */ /* 0x0003e80000100a00 */
[----:B------:R1:W-:Y:S01]  /*0140*/  STL.64 [R1+0x338], RZ ;  /* 0x000338ff01007387 */ /* 0x0003e20000100a00 */
[----:B0-----:R-:W-:-:S03]  /*0150*/  IMAD R4, R4, R4, RZ ;  /* 0x0000000404047224 */ /* 0x001fc600078e02ff */
[----:B------:R1:W-:Y:S04]  /*0160*/  STL.64 [R1+0x340], RZ ;  /* 0x000340ff01007387 */ /* 0x0003e80000100a00 */
        /* <DEDUP_REMOVED lines=26> */
[----:B------:R1:W-:Y:S02]  /*0310*/  STL [R1+0x418], RZ ;  /* 0x000418ff01007387 */ /* 0x0003e40000100800 */
.L_x_0:
[C---:B0-----:R-:W-:Y:S01]  /*0320*/  IMAD.U32 R7, R6.reuse, 0x4, R1 ;  /* 0x0000000406077824 */ /* 0x041fe200078e0001 */
[----:B------:R-:W-:-:S04]  /*0330*/  IADD3 R6, P0, PT, R6, 0x69, RZ ;  /* 0x0000006906067810 */ /* 0x000fc80007f1e0ff */
[----:B------:R0:W-:Y:S01]  /*0340*/  STL [R7+0x414], RZ ;  /* 0x000414ff07007387 */ /* 0x0001e20000100800 */
[----:B------:R-:W-:Y:S01]  /*0350*/  IMAD.X R5, RZ, RZ, R5, P0 ;  /* 0x000000ffff057224 */ /* 0x000fe200000e0605 */
[----:B------:R-:W-:Y:S02]  /*0360*/  ISETP.GE.U32.AND P0, PT, R6, 0x1001, PT ;  /* 0x000010010600780c */ /* 0x000fe40003f06070 */
[----:B------:R0:W-:Y:S02]  /*0370*/  STL [R7+0x418], RZ ;  /* 0x000418ff07007387 */ /* 0x0001e40000100800 */
[----:B------:R-:W-:Y:S02]  /*0380*/  ISETP.GE.U32.AND.EX P0, PT, R5, RZ, PT, P0 ;  /* 0x000000ff0500720c */ /* 0x000fe40003f06100 */
[----:B------:R0:W-:Y:S04]  /*0390*/  STL [R7+0x41c], RZ ;  /* 0x00041cff07007387 */ /* 0x0001e80000100800 */
        /* <DEDUP_REMOVED lines=101> */
[----:B------:R0:W-:Y:S01]  /*09f0*/  STL [R7+0x5b4], RZ ;  /* 0x0005b4ff07007387 */ /* 0x0001e20000100800 */
[----:B------:R-:W-:Y:S05]  /*0a00*/  @!P0 BRA `(.L_x_0) ;  /* 0xfffffff800448947 */ /* 0x000fea000383ffff */
[C---:B------:R-:W-:Y:S01]  /*0a10*/  ISETP.GE.U32.AND P0, PT, R4.reuse, 0x7, PT ;  /* 0x000000070400780c */ /* 0x040fe20003f06070 */
[----:B------:R-:W2:Y:S01]  /*0a20*/  LDCU.64 UR6, c[0x0][0x358] ;  /* 0x00006b00ff0677ac */ /* 0x000ea20008000a00 */
[----:B------:R-:W-:Y:S01]  /*0a30*/  IMAD R19, R19, R4, R19 ;  /* 0x0000000413137224 */ /* 0x000fe200078e0213 */
[----:B------:R-:W-:Y:S01]  /*0a40*/  IADD3 R16, PT, PT, R4, 0x1, RZ ;  /* 0x0000000104107810 */ /* 0x000fe20007ffe0ff */
[----:B------:R-:W-:Y:S01]  /*0a50*/  IMAD.MOV.U32 R22, RZ, RZ, RZ ;  /* 0x000000ffff167224 */ /* 0x000fe200078e00ff */
[C---:B------:R-:W-:Y:S01]  /*0a60*/  IADD3 R18, PT, PT, R1.reuse, 0x208, RZ ;  /* 0x0000020801127810 */ /* 0x040fe20007ffe0ff */
[----:B------:R-:W-:-:S07]  /*0a70*/  VIADD R5, R1, 0x104 ;  /* 0x0000010401057836 */ /* 0x000fce0000000000 */
[----:B------:R-:W-:Y:S05]  /*0a80*/  @!P0 BRA `(.L_x_1) ;  /* 0x0000000000e88947 */ /* 0x000fea0003800000 */
[----:B------:R-:W-:-:S07]  /*0a90*/  IMAD.MOV.U32 R20, RZ, RZ, RZ ;  /* 0x000000ffff147224 */ /* 0x000fce00078e00ff */
.L_x_2:
[----:B----4-:R-:W3:Y:S01]  /*0aa0*/  LDC.64 R8, c[0x0][0x390] ;  /* 0x0000e400ff087b82 */ /* 0x010ee20000000a00 */
[----:B------:R-:W-:-:S07]  /*0ab0*/  IMAD.IADD R11, R19, 0x1, R20 ;  /* 0x00000001130b7824 */ /* 0x000fce00078e0214 */
[----:B------:R-:W4:Y:S08]  /*0ac0*/  LDC.64 R22, c[0x0][0x398] ;  /* 0x0000e600ff167b82 */ /* 0x000f300000000a00 */
[----:B0-----:R-:W0:Y:S01]  /*0ad0*/  LDC.64 R6, c[0x0][0x3a0] ;  /* 0x0000e800ff067b82 */ /* 0x001e220000000a00 */
[----:B---3--:R-:W-:-:S05]  /*0ae0*/  IMAD.WIDE R8, R11, 0x4, R8 ;  /* 0x000000040b087825 */ /* 0x008fca00078e0208 */
[----:B--2---:R-:W2:Y:S04]  /*0af0*/  LDG.E R26, desc[UR6][R8.64+0x14] ;  /* 0x00001406081a7981 */ /* 0x004ea8000c1e1900 */
[----:B------:R-:W3:Y:S04]  /*0b00*/  LDG.E R28, desc[UR6][R8.64+0x18] ;  /* 0x00001806081c7981 */ /* 0x000ee8000c1e1900 */
[----:B------:R-:W5:Y:S04]  /*0b10*/  LDG.E R21, desc[UR6][R8.64+0x1c] ;  /* 0x00001c0608157981 */ /* 0x000f68000c1e1900 */
[----:B------:R-:W5:Y:S04]  /*0b20*/  LDG.E R10, desc[UR6][R8.64] ;  /* 0x00000006080a7981 */ /* 0x000f68000c1e1900 */
[----:B------:R-:W5:Y:S04]  /*0b30*/  LDG.E R12, desc[UR6][R8.64+0x4] ;  /* 0x00000406080c7981 */ /* 0x000f68000c1e1900 */
[----:B------:R-:W5:Y:S04]  /*0b40*/  LDG.E R14, desc[UR6][R8.64+0x8] ;  /* 0x00000806080e7981 */ /* 0x000f68000c1e1900 */
[----:B------:R-:W5:Y:S04]  /*0b50*/  LDG.E R13, desc[UR6][R8.64+0xc] ;  /* 0x00000c06080d7981 */ /* 0x000f68000c1e1900 */
[----:B------:R-:W5:Y:S01]  /*0b60*/  LDG.E R15, desc[UR6][R8.64+0x10] ;  /* 0x00001006080f7981 */ /* 0x000f62000c1e1900 */
[----:B------:R-:W-:Y:S01]  /*0b70*/  LEA R17, R20, R3, 0x2 ;  /* 0x0000000314117211 */ /* 0x000fe200078e10ff */
[----:B----4-:R-:W-:-:S04]  /*0b80*/  IMAD.WIDE R22, R11, 0x4, R22 ;  /* 0x000000040b167825 */ /* 0x010fc800078e0216 */
[----:B0-----:R-:W-:Y:S01]  /*0b90*/  IMAD.WIDE R6, R11, 0x4, R6 ;  /* 0x000000040b067825 */ /* 0x001fe200078e0206 */
[----:B------:R-:W4:Y:S04]  /*0ba0*/  LDG.E R24, desc[UR6][R22.64] ;  /* 0x0000000616187981 */ /* 0x000f28000c1e1900 */
[----:B------:R-:W4:Y:S04]  /*0bb0*/  LDG.E R27, desc[UR6][R22.64+0x10] ;  /* 0x00001006161b7981 */ /* 0x000f28000c1e1900 */
[----:B------:R-:W4:Y:S04]  /*0bc0*/  LDG.E R25, desc[UR6][R22.64+0x14] ;  /* 0x0000140616197981 */ /* 0x000f28000c1e1900 */
[----:B------:R-:W4:Y:S04]  /*0bd0*/  LDG.E R29, desc[UR6][R22.64+0x18] ;  /* 0x00001806161d7981 */ /* 0x000f28000c1e1900 */
[----:B------:R-:W4:Y:S04]  /*0be0*/  LDG.E R8, desc[UR6][R6.64] ;  /* 0x0000000606087981 */ /* 0x000f28000c1e1900 */
[----:B------:R-:W4:Y:S04]  /*0bf0*/  LDG.E R9, desc[UR6][R6.64+0x4] ;  /* 0x0000040606097981 */ /* 0x000f28000c1e1900 */
[----:B------:R-:W4:Y:S04]  /*0c00*/  LDG.E R11, desc[UR6][R6.64+0xc] ;  /* 0x00000c06060b7981 */ /* 0x000f28000c1e1900 */
[----:B--2---:R0:W-:Y:S04]  /*0c10*/  STL [R17+0x14], R26 ;  /* 0x0000141a11007387 */ /* 0x0041e80000100800 */
[----:B---3--:R-:W-:Y:S04]  /*0c20*/  STL [R17+0x18], R28 ;  /* 0x0000181c11007387 */ /* 0x008fe80000100800 */
[----:B-----5:R2:W-:Y:S04]  /*0c30*/  STL [R17+0x1c], R21 ;  /* 0x00001c1511007387 */ /* 0x0205e80000100800 */
[----:B------:R3:W-:Y:S04]  /*0c40*/  STL [R17], R10 ;  /* 0x0000000a11007387 */ /* 0x0007e80000100800 */
[----:B------:R5:W-:Y:S04]  /*0c50*/  STL [R17+0x4], R12 ;  /* 0x0000040c11007387 */ /* 0x000be80000100800 */
[----:B------:R-:W-:Y:S04]  /*0c60*/  STL [R17+0x8], R14 ;  /* 0x0000080e11007387 */ /* 0x000fe80000100800 */
[----:B------:R1:W-:Y:S04]  /*0c70*/  STL [R17+0xc], R13 ;  /* 0x00000c0d11007387 */ /* 0x0003e80000100800 */
[----:B------:R1:W-:Y:S04]  /*0c80*/  STL [R17+0x10], R15 ;  /* 0x0000100f11007387 */ /* 0x0003e80000100800 */
[----:B0-----:R-:W4:Y:S04]  /*0c90*/  LDG.E R26, desc[UR6][R22.64+0x4] ;  /* 0x00000406161a7981 */ /* 0x001f28000c1e1900 */
[----:B--2---:R-:W2:Y:S04]  /*0ca0*/  LDG.E R21, desc[UR6][R22.64+0x8] ;  /* 0x0000080616157981 */ /* 0x004ea8000c1e1900 */
[----:B------:R-:W2:Y:S04]  /*0cb0*/  LDG.E R28, desc[UR6][R22.64+0xc] ;  /* 0x00000c06161c7981 */ /* 0x000ea8000c1e1900 */
[----:B---3--:R-:W3:Y:S04]  /*0cc0*/  LDG.E R10, desc[UR6][R6.64+0x8] ;  /* 0x00000806060a7981 */ /* 0x008ee8000c1e1900 */
[----:B-----5:R-:W5:Y:S04]  /*0cd0*/  LDG.E R12, desc[UR6][R6.64+0x10] ;  /* 0x00001006060c7981 */ /* 0x020f68000c1e1900 */
[----:B------:R-:W5:Y:S04]  /*0ce0*/  LDG.E R22, desc[UR6][R22.64+0x1c] ;  /* 0x00001c0616167981 */ /* 0x000f68000c1e1900 */
[----:B-1----:R-:W5:Y:S04]  /*0cf0*/  LDG.E R13, desc[UR6][R6.64+0x14] ;  /* 0x00001406060d7981 */ /* 0x002f68000c1e1900 */
[----:B------:R-:W5:Y:S04]  /*0d00*/  LDG.E R14, desc[UR6][R6.64+0x18] ;  /* 0x00001806060e7981 */ /* 0x000f68000c1e1900 */
[----:B------:R0:W5:Y:S01]  /*0d10*/  LDG.E R15, desc[UR6][R6.64+0x1c] ;  /* 0x00001c06060f7981 */ /* 0x000162000c1e1900 */
[----:B------:R-:W-:-:S03]  /*0d20*/  VIADD R20, R20, 0x8 ;  /* 0x0000000814147836 */ /* 0x000fc60000000000 */
[----:B----4-:R4:W-:Y:S04]  /*0d30*/  STL [R17+0x104], R24 ;  /* 0x0001041811007387 */ /* 0x0109e80000100800 */
[----:B------:R4:W-:Y:S01]  /*0d40*/  STL [R17+0x114], R27 ;  /* 0x0001141b11007387 */ /* 0x0009e20000100800 */
[----:B0-----:R-:W-:-:S03]  /*0d50*/  LOP3.LUT R7, R16, 0xfffffff8, RZ, 0xc0, !PT ;  /* 0xfffffff810077812 */ /* 0x001fc600078ec0ff */
[----:B------:R4:W-:Y:S04]  /*0d60*/  STL [R17+0x118], R25 ;  /* 0x0001181911007387 */ /* 0x0009e80000100800 */
[----:B------:R4:W-:Y:S04]  /*0d70*/  STL [R17+0x11c], R29 ;  /* 0x00011c1d11007387 */ /* 0x0009e80000100800 */
[----:B------:R4:W-:Y:S01]  /*0d80*/  STL.64 [R17+0x208], R8 ;  /* 0x0002080811007387 */ /* 0x0009e20000100a00 */
[----:B------:R-:W-:-:S03]  /*0d90*/  ISETP.NE.AND P0, PT, R20, R7, PT ;  /* 0x000000071400720c */ /* 0x000fc60003f05270 */
[----:B------:R4:W-:Y:S04]  /*0da0*/  STL [R17+0x108], R26 ;  /* 0x0001081a11007387 */ /* 0x0009e80000100800 */
[----:B--2---:R4:W-:Y:S04]  /*0db0*/  STL [R17+0x10c], R21 ;  /* 0x00010c1511007387 */ /* 0x0049e80000100800 */
[----:B------:R4:W-:Y:S04]  /*0dc0*/  STL [R17+0x110], R28 ;  /* 0x0001101c11007387 */ /* 0x0009e80000100800 */
[----:B---3--:R4:W-:Y:S04]  /*0dd0*/  STL.64 [R17+0x210], R10 ;  /* 0x0002100a11007387 */ /* 0x0089e80000100a00 */
[----:B-----5:R4:W-:Y:S04]  /*0de0*/  STL [R17+0x120], R22 ;  /* 0x0001201611007387 */ /* 0x0209e80000100800 */
[----:B------:R4:W-:Y:S04]  /*0df0*/  STL.64 [R17+0x218], R12 ;  /* 0x0002180c11007387 */ /* 0x0009e80000100a00 */
[----:B------:R4:W-:Y:S01]  /*0e00*/  STL.64 [R17+0x220], R14 ;  /* 0x0002200e11007387 */ /* 0x0009e20000100a00 */
[----:B------:R-:W-:Y:S05]  /*0e10*/  @P0 BRA `(.L_x_2) ;  /* 0xfffffffc00200947 */ /* 0x000fea000383ffff */
[----:B----4-:R-:W-:-:S07]  /*0e20*/  IMAD.MOV.U32 R22, RZ, RZ, R7 ;  /* 0x000000ffff167224 */ /* 0x010fce00078e0007 */
.L_x_1:
[----:B------:R-:W-:-:S13]  /*0e30*/  LOP3.LUT P0, R6, R16, 0x7, RZ, 0xc0, !PT ;  /* 0x0000000710067812 */ /* 0x000fda000780c0ff */
[----:B------:R-:W-:Y:S05]  /*0e40*/  @!P0 BRA `(.L_x_3) ;  /* 0x00000004002c8947 */ /* 0x000fea0003800000 */
[----:B------:R-:W-:Y:S02]  /*0e50*/  ISETP.GE.U32.AND P0, PT, R6, 0x4, PT ;  /* 0x000000040600780c */ /* 0x000fe40003f06070 */
[----:B------:R-:W-:-:S11]  /*0e60*/  LOP3.LUT P1, R16, R16, 0x3, RZ, 0xc0, !PT ;  /* 0x0000000310107812 */ /* 0x000fd6000782c0ff */
[----:B------:R-:W-:Y:S05]  /*0e70*/  @!P0 BRA `(.L_x_4) ;  /* 0x0000000000848947 */ /* 0x000fea0003800000 */
[----:B------:R-:W3:Y:S01]  /*0e80*/  LDC.64 R10, c[0x0][0x390] ;  /* 0x0000e400ff0a7b82 */ /* 0x000ee20000000a00 */
[----:B------:R-:W-:-:S07]  /*0e90*/  IADD3 R15, PT, PT, R19, R22, RZ ;  /* 0x00000016130f7210 */ /* 0x000fce0007ffe0ff */
[----:B0-----:R-:W0:Y:S08]  /*0ea0*/  LDC.64 R6, c[0x0][0x398] ;  /* 0x0000e600ff067b82 */ /* 0x001e300000000a00 */
[----:B------:R-:W4:Y:S01]  /*0eb0*/  LDC.64 R8, c[0x0][0x3a0] ;  /* 0x0000e800ff087b82 */ /* 0x000f220000000a00 */
[----:B---3--:R-:W-:-:S05]  /*0ec0*/  IMAD.WIDE R10, R15, 0x4, R10 ;  /* 0x000000040f0a7825 */ /* 0x008fca00078e020a */
[----:B--2---:R-:W2:Y:S01]  /*0ed0*/  LDG.E R13, desc[UR6][R10.64] ;  /* 0x000000060a0d7981 */ /* 0x004ea2000c1e1900 */
[----:B0-----:R-:W-:-:S03]  /*0ee0*/  IMAD.WIDE R6, R15, 0x4, R6 ;  /* 0x000000040f067825 */ /* 0x001fc600078e0206 */
[----:B------:R-:W3:Y:S04]  /*0ef0*/  LDG.E R12, desc[UR6][R10.64+0x4] ;  /* 0x000004060a0c7981 */ /* 0x000ee8000c1e1900 */
[----:B------:R-:W5:Y:S01]  /*0f00*/  LDG.E R14, desc[UR6][R10.64+0x8] ;  /* 0x000008060a0e7981 */ /* 0x000f62000c1e1900 */
[----:B----4-:R-:W-:-:S03]  /*0f10*/  IMAD.WIDE R8, R15, 0x4, R8 ;  /* 0x000000040f087825 */ /* 0x010fc600078e0208 */
[----:B------:R-:W4:Y:S04]  /*0f20*/  LDG.E R23, desc[UR6][R10.64+0xc] ;  /* 0x00000c060a177981 */ /* 0x000f28000c1e1900 */
[----:B------:R-:W4:Y:S04]  /*0f30*/  LDG.E R20, desc[UR6][R6.64] ;  /* 0x0000000606147981 */ /* 0x000f28000c1e1900 */
[----:B------:R-:W4:Y:S04]  /*0f40*/  LDG.E R26, desc[UR6][R6.64+0x4] ;  /* 0x00000406061a7981 */ /* 0x000f28000c1e1900 */
[----:B------:R-:W4:Y:S04]  /*0f50*/  LDG.E R17, desc[UR6][R6.64+0x8] ;  /* 0x0000080606117981 */ /* 0x000f28000c1e1900 */
[----:B------:R-:W4:Y:S04]  /*0f60*/  LDG.E R25, desc[UR6][R6.64+0xc] ;  /* 0x00000c0606197981 */ /* 0x000f28000c1e1900 */
[----:B------:R-:W4:Y:S04]  /*0f70*/  LDG.E R24, desc[UR6][R8.64] ;  /* 0x0000000608187981 */ /* 0x000f28000c1e1900 */
[----:B------:R-:W4:Y:S04]  /*0f80*/  LDG.E R28, desc[UR6][R8.64+0x4] ;  /* 0x00000406081c7981 */ /* 0x000f28000c1e1900 */
[----:B------:R-:W4:Y:S04]  /*0f90*/  LDG.E R21, desc[UR6][R8.64+0x8] ;  /* 0x0000080608157981 */ /* 0x000f28000c1e1900 */
[----:B------:R-:W4:Y:S01]  /*0fa0*/  LDG.E R27, desc[UR6][R8.64+0xc] ;  /* 0x00000c06081b7981 */ /* 0x000f22000c1e1900 */
[----:B------:R-:W-:-:S02]  /*0fb0*/  IMAD R15, R22, 0x4, R3 ;  /* 0x00000004160f7824 */ /* 0x000fc400078e0203 */
[----:B------:R-:W-:-:S03]  /*0fc0*/  VIADD R22, R22, 0x4 ;  /* 0x0000000416167836 */ /* 0x000fc60000000000 */
[----:B--2---:R0:W-:Y:S04]  /*0fd0*/  STL [R15], R13 ;  /* 0x0000000d0f007387 */ /* 0x0041e80000100800 */
[----:B---3--:R0:W-:Y:S04]  /*0fe0*/  STL [R15+0x4], R12 ;  /* 0x0000040c0f007387 */ /* 0x0081e80000100800 */
[----:B-----5:R0:W-:Y:S04]  /*0ff0*/  STL [R15+0x8], R14 ;  /* 0x0000080e0f007387 */ /* 0x0201e80000100800 */
[----:B----4-:R0:W-:Y:S04]  /*1000*/  STL [R15+0xc], R23 ;  /* 0x00000c170f007387 */ /* 0x0101e80000100800 */
[----:B------:R0:W-:Y:S04]  /*1010*/  STL [R15+0x104], R20 ;  /* 0x000104140f007387 */ /* 0x0001e80000100800 */
[----:B------:R0:W-:Y:S04]  /*1020*/  STL [R15+0x108], R26 ;  /* 0x0001081a0f007387 */ /* 0x0001e80000100800 */
[----:B------:R0:W-:Y:S04]  /*1030*/  STL [R15+0x10c], R17 ;  /* 0x00010c110f007387 */ /* 0x0001e80000100800 */
[----:B------:R0:W-:Y:S04]  /*1040*/  STL [R15+0x110], R25 ;  /* 0x000110190f007387 */ /* 0x0001e80000100800 */
[----:B------:R0:W-:Y:S04]  /*1050*/  STL [R15+0x208], R24 ;  /* 0x000208180f007387 */ /* 0x0001e80000100800 */
[----:B------:R0:W-:Y:S04]  /*1060*/  STL [R15+0x20c], R28 ;  /* 0x00020c1c0f007387 */ /* 0x0001e80000100800 */
[----:B------:R0:W-:Y:S04]  /*1070*/  STL [R15+0x210], R21 ;  /* 0x000210150f007387 */ /* 0x0001e80000100800 */
[----:B------:R0:W-:Y:S02]  /*1080*/  STL [R15+0x214], R27 ;  /* 0x0002141b0f007387 */ /* 0x0001e40000100800 */
.L_x_4:
[----:B------:R-:W-:Y:S05]  /*1090*/  @!P1 BRA `(.L_x_3) ;  /* 0x0000000000989947 */ /* 0x000fea0003800000 */
[----:B------:R-:W-:Y:S01]  /*10a0*/  LOP3.LUT R6, R4, 0x1, RZ, 0xc0, !PT ;  /* 0x0000000104067812 */ /* 0x000fe200078ec0ff */
[----:B0-----:R-:W0:Y:S01]  /*10b0*/  LDC.64 R14, c[0x0][0x398] ;  /* 0x0000e600ff0e7b82 */ /* 0x001e220000000a00 */
[----:B------:R-:W-:Y:S02]  /*10c0*/  ISETP.NE.AND P0, PT, R16, 0x1, PT ;  /* 0x000000011000780c */ /* 0x000fe40003f05270 */
[----:B------:R-:W-:-:S05]  /*10d0*/  ISETP.NE.U32.AND P1, PT, R6, 0x1, PT ;  /* 0x000000010600780c */ /* 0x000fca0003f25070 */
[----:B------:R-:W3:Y:S06]  /*10e0*/  LDC.64 R16, c[0x0][0x390] ;  /* 0x0000e400ff107b82 */ /* 0x000eec0000000a00 */
[----:B------:R-:W-:Y:S01]  /*10f0*/  @P0 IADD3 R25, PT, PT, R19, R22, RZ ;  /* 0x0000001613190210 */ /* 0x000fe20007ffe0ff */
[C---:B------:R-:W-:Y:S01]  /*1100*/  @P0 IMAD R20, R22.reuse, 0x4, R3 ;  /* 0x0000000416140824 */ /* 0x040fe200078e0203 */
[----:B------:R-:W4:Y:S01]  /*1110*/  @P0 LDC.64 R6, c[0x0][0x3a0] ;  /* 0x0000e800ff060b82 */ /* 0x000f220000000a00 */
[----:B------:R-:W-:-:S05]  /*1120*/  @P0 VIADD R22, R22, 0x2 ;  /* 0x0000000216160836 */ /* 0x000fca0000000000 */
[----:B------:R-:W-:Y:S02]  /*1130*/  @P1 IADD3 R23, PT, PT, R19, R22, RZ ;  /* 0x0000001613171210 */ /* 0x000fe40007ffe0ff */
[----:B------:R-:W5:Y:S01]  /*1140*/  LDC.64 R8, c[0x0][0x390] ;  /* 0x0000e400ff087b82 */ /* 0x000f620000000a00 */
[----:B0-----:R-:W-:-:S05]  /*1150*/  @P0 IMAD.WIDE R14, R25, 0x4, R14 ;  /* 0x00000004190e0825 */ /* 0x001fca00078e020e */
[----:B--2---:R-:W2:Y:S02]  /*1160*/  @P0 LDG.E R27, desc[UR6][R14.64+0x4] ;  /* 0x000004060e1b0981 */ /* 0x004ea4000c1e1900 */
[----:B------:R-:W0:Y:S01]  /*1170*/  LDC.64 R10, c[0x0][0x398] ;  /* 0x0000e600ff0a7b82 */ /* 0x000e220000000a00 */
[----:B---3--:R-:W-:-:S05]  /*1180*/  @P0 IMAD.WIDE R16, R25, 0x4, R16 ;  /* 0x0000000419100825 */ /* 0x008fca00078e0210 */
[----:B------:R-:W3:Y:S02]  /*1190*/  @P0 LDG.E R19, desc[UR6][R16.64] ;  /* 0x0000000610130981 */ /* 0x000ee4000c1e1900 */
[----:B------:R-:W1:Y:S01]  /*11a0*/  @P1 LDC.64 R12, c[0x0][0x3a0] ;  /* 0x0000e800ff0c1b82 */ /* 0x000e620000000a00 */
[----:B----4-:R-:W-:Y:S01]  /*11b0*/  @P0 IMAD.WIDE R6, R25, 0x4, R6 ;  /* 0x0000000419060825 */ /* 0x010fe200078e0206 */
[----:B------:R-:W4:Y:S04]  /*11c0*/  @P0 LDG.E R21, desc[UR6][R16.64+0x4] ;  /* 0x0000040610150981 */ /* 0x000f28000c1e1900 */
[----:B------:R1:W4:Y:S01]  /*11d0*/  @P0 LDG.E R25, desc[UR6][R14.64] ;  /* 0x000000060e190981 */ /* 0x000322000c1e1900 */
[----:B-----5:R-:W-:-:S03]  /*11e0*/  @P1 IMAD.WIDE R8, R23, 0x4, R8 ;  /* 0x0000000417081825 */ /* 0x020fc600078e0208 */
[----:B------:R-:W5:Y:S04]  /*11f0*/  @P0 LDG.E R29, desc[UR6][R6.64+0x4] ;  /* 0x00000406061d0981 */ /* 0x000f68000c1e1900 */
[----:B------:R-:W5:Y:S01]  /*1200*/  @P1 LDG.E R8, desc[UR6][R8.64] ;  /* 0x0000000608081981 */ /* 0x000f62000c1e1900 */
[----:B0-----:R-:W-:-:S06]  /*1210*/  @P1 IMAD.WIDE R10, R23, 0x4, R10 ;  /* 0x00000004170a1825 */ /* 0x001fcc00078e020a */
[----:B------:R-:W5:Y:S01]  /*1220*/  @P1 LDG.E R10, desc[UR6][R10.64] ;  /* 0x000000060a0a1981 */ /* 0x000f62000c1e1900 */
[----:B-1----:R-:W-:-:S03]  /*1230*/  @P1 IMAD.WIDE R12, R23, 0x4, R12 ;  /* 0x00000004170c1825 */ /* 0x002fc600078e020c */
[----:B------:R-:W5:Y:S04]  /*1240*/  @P0 LDG.E R23, desc[UR6][R6.64] ;  /* 0x0000000606170981 */ /* 0x000f68000c1e1900 */
[----:B------:R-:W5:Y:S01]  /*1250*/  @P1 LDG.E R12, desc[UR6][R12.64] ;  /* 0x000000060c0c1981 */ /* 0x000f62000c1e1900 */
[----:B------:R-:W-:-:S03]  /*1260*/  @P1 IMAD R15, R22, 0x4, R3 ;  /* 0x00000004160f1824 */ /* 0x000fc600078e0203 */
[----:B--2---:R0:W-:Y:S04]  /*1270*/  @P0 STL [R20+0x108], R27 ;  /* 0x0001081b14000387 */ /* 0x0041e80000100800 */
[----:B---3--:R0:W-:Y:S04]  /*1280*/  @P0 STL [R20], R19 ;  /* 0x0000001314000387 */ /* 0x0081e80000100800 */
[----:B----4-:R0:W-:Y:S04]  /*1290*/  @P0 STL [R20+0x4], R21 ;  /* 0x0000041514000387 */ /* 0x0101e80000100800 */
[----:B------:R0:W-:Y:S04]  /*12a0*/  @P0 STL [R20+0x104], R25 ;  /* 0x0001041914000387 */ /* 0x0001e80000100800 */
[----:B-----5:R0:W-:Y:S04]  /*12b0*/  @P0 STL [R20+0x20c], R29 ;  /* 0x00020c1d14000387 */ /* 0x0201e80000100800 */
[----:B------:R0:W-:Y:S04]  /*12c0*/  @P0 STL [R20+0x208], R23 ;  /* 0x0002081714000387 */ /* 0x0001e80000100800 */
[----:B------:R0:W-:Y:S04]  /*12d0*/  @P1 STL [R15], R8 ;  /* 0x000000080f001387 */ /* 0x0001e80000100800 */
[----:B------:R0:W-:Y:S04]  /*12e0*/  @P1 STL [R15+0x104], R10 ;  /* 0x0001040a0f001387 */ /* 0x0001e80000100800 */
[----:B------:R0:W-:Y:S02]  /*12f0*/  @P1 STL [R15+0x208], R12 ;  /* 0x0002080c0f001387 */ /* 0x0001e40000100800 */
.L_x_3:
[----:B------:R-:W3:Y:S01]  /*1300*/  LDCU UR4, c[0x0][0x384] ;  /* 0x00007080ff0477ac */ /* 0x000ee20008000800 */
[----:B0-----:R-:W-:Y:S01]  /*1310*/  CS2R R6, SRZ ;  /* 0x0000000000067805 */ /* 0x001fe2000001ff00 */
[----:B---3--:R-:W-:-:S09]  /*1320*/  UISETP.GE.AND UP0, UPT, UR4, URZ, UPT ;  /* 0x000000ff0400728c */ /* 0x008fd2000bf06270 */
[----:B------:R-:W-:Y:S05]  /*1330*/  BRA.U !UP0, `(.L_x_5) ;  /* 0x00000015081c7547 */ /* 0x000fea000b800000 */
[----:B------:R-:W-:Y:S01]  /*1340*/  UIADD3 UR4, UPT, UPT, UR4, 0x1, URZ ;  /* 0x0000000104047890 */ /* 0x000fe2000fffe0ff */
[----:B------:R-:W-:Y:S01]  /*1350*/  BSSY.RECONVERGENT B1, `(.L_x_5) ;  /* 0x0000145000017945 */ /* 0x000fe20003800200 */
[----:B------:R-:W-:Y:S01]  /*1360*/  VIADD R8, R1, 0x434 ;  /* 0x0000043401087836 */ /* 0x000fe20000000000 */
[----:B------:R-:W-:Y:S02]  /*1370*/  MOV R11, RZ ;  /* 0x000000ff000b7202 */ /* 0x000fe40000000f00 */
[----:B------:R-:W-:Y:S01]  /*1380*/  CS2R R6, SRZ ;  /* 0x0000000000067805 */ /* 0x000fe2000001ff00 */
[----:B------:R-:W-:-:S07]  /*1390*/  IMAD.U32 R9, RZ, RZ, UR4 ;  /* 0x00000004ff097e24 */ /* 0x000fce000f8e00ff */
.L_x_34:
[----:B------:R-:W3:Y:S01]  /*13a0*/  LDL R10, [R1+0x104] ;  /* 0x00010400010a7983 */ /* 0x000ee20000100800 */
[----:B------:R-:W-:Y:S01]  /*13b0*/  ISETP.NE.AND P1, PT, R9, 0x1, PT ;  /* 0x000000010900780c */ /* 0x000fe20003f25270 */
[----:B------:R-:W-:Y:S01]  /*13c0*/  BSSY.RECONVERGENT B0, `(.L_x_6) ;  /* 0x0000119000007945 */ /* 0x000fe20003800200 */
[----:B---3--:R-:W-:-:S13]  /*13d0*/  ISETP.NE.AND P0, PT, R10, 0x1, PT ;  /* 0x000000010a00780c */ /* 0x008fda0003f05270 */
[----:B------:R-:W-:Y:S05]  /*13e0*/  @P0 BRA P1, `(.L_x_7) ;  /* 0x0000001000580947 */ /* 0x000fea0000800000 */
[----:B------:R-:W-:-:S13]  /*13f0*/  ISETP.GT.AND P0, PT, R9, R4, PT ;  /* 0x000000040900720c */ /* 0x000fda0003f04270 */
[----:B------:R-:W-:-:S05]  /*1400*/  @P0 IADD3 R6, P1, PT, R4, R6, RZ ;  /* 0x0000000604060210 */ /* 0x000fca0007f3e0ff */
[----:B------:R-:W-:Y:S01]  /*1410*/  @P0 IMAD.X R7, RZ, RZ, R7, P1 ;  /* 0x000000ffff070224 */ /* 0x000fe200008e0607 */
[----:B------:R-:W-:Y:S07]  /*1420*/  @P0 BRA `(.L_x_7) ;  /* 0x0000001000480947 */ /* 0x000fee0003800000 */
[----:B------:R-:W-:-:S05]  /*1430*/  IADD3 R11, PT, PT, R9, -0x1, RZ ;  /* 0xffffffff090b7810 */ /* 0x000fca0007ffe0ff */
[----:B------:R-:W-:-:S06]  /*1440*/  IMAD R11, R11, 0x4, R18 ;  /* 0x000000040b0b7824 */ /* 0x000fcc00078e0212 */
[----:B------:R-:W3:Y:S01]  /*1450*/  LDL R11, [R11] ;  /* 0x000000000b0b7983 */ /* 0x000ee20000100800 */
[----:B------:R-:W-:Y:S01]  /*1460*/  IMAD.MOV.U32 R10, RZ, RZ, 0x318 ;  /* 0x00000318ff0a7424 */ /* 0x000fe200078e00ff */
[----:B------:R-:W-:Y:S01]  /*1470*/  BSSY.RECONVERGENT B2, `(.L_x_8) ;  /* 0x000001b000027945 */ /* 0x000fe20003800200 */
[----:B------:R-:W-:Y:S02]  /*1480*/  IMAD.MOV.U32 R12, RZ, RZ, 0x1 ;  /* 0x00000001ff0c7424 */ /* 0x000fe400078e00ff */
[----:B------:R-:W-:-:S05]  /*1490*/  IMAD R10, R9, 0x104, R10 ;  /* 0x00000104090a7824 */ /* 0x000fca00078e020a */
[----:B------:R-:W-:-:S04]  /*14a0*/  LEA R14, R9, R10, 0x2 ;  /* 0x0000000a090e7211 */ /* 0x000fc800078e10ff */
[----:B------:R-:W0:Y:S02]  /*14b0*/  LDC R16, c[0x3][R14+0x4204] ;  /* 0x00d081000e107b82 */ /* 0x000e240000000800 */
[----:B0-----:R-:W-:Y:S01]  /*14c0*/  ISETP.NE.AND P0, PT, R16, R9, PT ;  /* 0x000000091000720c */ /* 0x001fe20003f05270 */
[----:B---3--:R-:W-:-:S12]  /*14d0*/  IMAD.MOV.U32 R13, RZ, RZ, R11 ;  /* 0x000000ffff0d7224 */ /* 0x008fd800078e000b */
[----:B------:R-:W-:Y:S05]  /*14e0*/  @!P0 BRA `(.L_x_9) ;  /* 0x00000000004c8947 */ /* 0x000fea0003800000 */
[----:B------:R-:W-:Y:S01]  /*14f0*/  BSSY.RECONVERGENT B3, `(.L_x_10) ;  /* 0x0000011000037945 */ /* 0x000fe20003800200 */
[----:B------:R-:W-:-:S07]  /*1500*/  MOV R13, R11 ;  /* 0x0000000b000d7202 */ /* 0x000fce0000000f00 */
.L_x_11:
[----:B------:R-:W-:Y:S02]  /*1510*/  IMAD R15, R13, 0x4, R0 ;  /* 0x000000040d0f7824 */ /* 0x000fe400078e0200 */
[----:B------:R-:W-:-:S03]  /*1520*/  IMAD R20, R16, 0x4, R3 ;  /* 0x0000000410147824 */ /* 0x000fc600078e0203 */
[----:B------:R0:W-:Y:S04]  /*1530*/  STL [R15], R16 ;  /* 0x000000100f007387 */ /* 0x0001e80000100800 */
[----:B------:R-:W3:Y:S04]  /*1540*/  LDL R17, [R20+0x104] ;  /* 0x0001040014117983 */ /* 0x000ee80000100800 */
[----:B------:R-:W4:Y:S01]  /*1550*/  LDL R12, [R20+0x310] ;  /* 0x00031000140c7983 */ /* 0x000f220000100800 */
[----:B---3--:R-:W-:-:S04]  /*1560*/  LEA R19, R17, R10, 0x2 ;  /* 0x0000000a11137211 */ /* 0x008fc800078e10ff */
[----:B0-----:R-:W0:Y:S01]  /*1570*/  LDC R16, c[0x3][R19+0x4204] ;  /* 0x00d0810013107b82 */ /* 0x001e220000000800 */
[C---:B----4-:R-:W-:Y:S01]  /*1580*/  VIADD R17, R12.reuse, 0x1 ;  /* 0x000000010c117836 */ /* 0x050fe20000000000 */
[----:B------:R-:W-:Y:S01]  /*1590*/  ISETP.NE.AND P0, PT, R12, RZ, PT ;  /* 0x000000ff0c00720c */ /* 0x000fe20003f05270 */
[----:B------:R-:W-:-:S03]  /*15a0*/  VIADD R12, R13, 0x1 ;  /* 0x000000010d0c7836 */ /* 0x000fc60000000000 */
[----:B------:R3:W-:Y:S09]  /*15b0*/  STL [R20+0x310], R17 ;  /* 0x0003101114007387 */ /* 0x0007f20000100800 */
[----:B------:R-:W-:-:S05]  /*15c0*/  @P0 IADD3 R12, PT, PT, R13, RZ, RZ ;  /* 0x000000ff0d0c0210 */ /* 0x000fca0007ffe0ff */
[----:B------:R-:W-:Y:S01]  /*15d0*/  IMAD.MOV.U32 R13, RZ, RZ, R12 ;  /* 0x000000ffff0d7224 */ /* 0x000fe200078e000c */
[----:B0-----:R-:W-:-:S13]  /*15e0*/  ISETP.NE.AND P1, PT, R16, R9, PT ;  /* 0x000000091000720c */ /* 0x001fda0003f25270 */
[----:B---3--:R-:W-:Y:S05]  /*15f0*/  @P1 BRA `(.L_x_11) ;  /* 0xfffffffc00c41947 */ /* 0x008fea000383ffff */
[----:B--2---:R-:W-:Y:S05]  /*1600*/  BSYNC.RECONVERGENT B3 ;  /* 0x0000000000037941 */ /* 0x004fea0003800200 */
.L_x_10:
[----:B------:R-:W-:-:S07]  /*1610*/  IMAD.MOV.U32 R12, RZ, RZ, RZ ;  /* 0x000000ffff0c7224 */ /* 0x000fce00078e00ff */
.L_x_9:
[----:B--2---:R-:W-:Y:S05]  /*1620*/  BSYNC.RECONVERGENT B2 ;  /* 0x0000000000027941 */ /* 0x004fea0003800200 */
.L_x_8:
[----:B------:R-:W-:Y:S01]  /*1630*/  IADD3 R22, PT, PT, R14, 0x10000, RZ ;  /* 0x000100000e167810 */ /* 0x000fe20007ffe0ff */
[----:B------:R-:W-:Y:S05]  /*1640*/  BSSY.RECONVERGENT B2, `(.L_x_12) ;  /* 0x0000028000027945 */ /* 0x000fea0003800200 */
[----:B------:R-:W0:Y:S02]  /*1650*/  LDC R22, c[0x3][R22+-0x7bf8] ;  /* 0x00e1020016167b82 */ /* 0x000e240000000800 */
[----:B0-----:R-:W-:-:S13]  /*1660*/  ISETP.NE.AND P0, PT, R22, R9, PT ;  /* 0x000000091600720c */ /* 0x001fda0003f05270 */
[----:B------:R-:W-:Y:S05]  /*1670*/  @!P0 BRA `(.L_x_13) ;  /* 0x00000000008c8947 */ /* 0x000fea0003800000 */
[----:B------:R-:W-:Y:S02]  /*1680*/  IMAD R14, R13, 0x4, R0 ;  /* 0x000000040d0e7824 */ /* 0x000fe400078e0200 */
[----:B------:R-:W-:-:S03]  /*1690*/  IMAD R19, R22, 0x4, R3 ;  /* 0x0000000416137824 */ /* 0x000fc600078e0203 */
[----:B------:R0:W-:Y:S04]  /*16a0*/  STL [R14], R22 ;  /* 0x000000160e007387 */ /* 0x0001e80000100800 */
[----:B------:R-:W2:Y:S04]  /*16b0*/  LDL R17, [R19+0x104] ;  /* 0x0001040013117983 */ /* 0x000ea80000100800 */
[----:B------:R-:W3:Y:S01]  /*16c0*/  LDL R15, [R19+0x310] ;  /* 0x00031000130f7983 */ /* 0x000ee20000100800 */
[----:B------:R-:W-:Y:S01]  /*16d0*/  BSSY.RECONVERGENT B3, `(.L_x_14) ;  /* 0x000001c000037945 */ /* 0x000fe20003800200 */
[----:B--2---:R-:W-:Y:S01]  /*16e0*/  LEA R17, R17, R10, 0x2 ;  /* 0x0000000a11117211 */ /* 0x004fe200078e10ff */
[C---:B---3--:R-:W-:Y:S01]  /*16f0*/  VIADD R16, R15.reuse, 0x1 ;  /* 0x000000010f107836 */ /* 0x048fe20000000000 */
[----:B------:R-:W-:-:S03]  /*1700*/  ISETP.NE.AND P0, PT, R15, RZ, PT ;  /* 0x000000ff0f00720c */ /* 0x000fc60003f05270 */
[----:B------:R-:W-:Y:S01]  /*1710*/  VIADD R17, R17, 0x10000 ;  /* 0x0001000011117836 */ /* 0x000fe20000000000 */
[----:B------:R-:W-:Y:S01]  /*1720*/  IADD3 R15, PT, PT, R13, 0x1, RZ ;  /* 0x000000010d0f7810 */ /* 0x000fe20007ffe0ff */
[----:B------:R0:W-:Y:S02]  /*1730*/  STL [R19+0x310], R16 ;  /* 0x0003101013007387 */ /* 0x0001e40000100800 */
[----:B------:R-:W2:Y:S06]  /*1740*/  LDC R20, c[0x3][R17+-0x7bf8] ;  /* 0x00e1020011147b82 */ /* 0x000eac0000000800 */
[----:B------:R-:W-:-:S04]  /*1750*/  @P0 IMAD.MOV R15, RZ, RZ, R13 ;  /* 0x000000ffff0f0224 */ /* 0x000fc800078e020d */
[----:B------:R-:W-:Y:S01]  /*1760*/  IMAD.MOV.U32 R13, RZ, RZ, R15 ;  /* 0x000000ffff0d7224 */ /* 0x000fe200078e000f */
[----:B--2---:R-:W-:-:S13]  /*1770*/  ISETP.NE.AND P1, PT, R20, R9, PT ;  /* 0x000000091400720c */ /* 0x004fda0003f25270 */
[----:B0-----:R-:W-:Y:S05]  /*1780*/  @!P1 BRA `(.L_x_15) ;  /* 0x0000000000409947 */ /* 0x001fea0003800000 */
.L_x_16:
[----:B------:R-:W-:Y:S01]  /*1790*/  LEA R17, R13, R0, 0x2 ;  /* 0x000000000d117211 */ /* 0x000fe200078e10ff */
[----:B------:R-:W-:-:S04]  /*17a0*/  IMAD R16, R20, 0x4, R3 ;  /* 0x0000000414107824 */ /* 0x000fc800078e0203 */
[----:B------:R0:W-:Y:S04]  /*17b0*/  STL [R17], R20 ;  /* 0x0000001411007387 */ /* 0x0001e80000100800 */
[----:B------:R-:W2:Y:S04]  /*17c0*/  LDL R15, [R16+0x104] ;  /* 0x00010400100f7983 */ /* 0x000ea80000100800 */
[----:B------:R-:W3:Y:S01]  /*17d0*/  LDL R14, [R16+0x310] ;  /* 0x00031000100e7983 */ /* 0x000ee20000100800 */
[----:B--2---:R-:W-:Y:S01]  /*17e0*/  IMAD R15, R15, 0x4, R10 ;  /* 0x000000040f0f7824 */ /* 0x004fe200078e020a */
[----:B---3--:R-:W-:-:S04]  /*17f0*/  ISETP.NE.AND P0, PT, R14, RZ, PT ;  /* 0x000000ff0e00720c */ /* 0x008fc80003f05270 */
[----:B------:R-:W-:Y:S01]  /*1800*/  IADD3 R19, PT, PT, R15, 0x10000, RZ ;  /* 0x000100000f137810 */ /* 0x000fe20007ffe0ff */
[----:B------:R-:W-:Y:S02]  /*1810*/  VIADD R15, R14, 0x1 ;  /* 0x000000010e0f7836 */ /* 0x000fe40000000000 */
[C---:B------:R-:W-:Y:S01]  /*1820*/  VIADD R14, R13.reuse, 0x1 ;  /* 0x000000010d0e7836 */ /* 0x040fe20000000000 */
[----:B0-----:R-:W0:Y:S02]  /*1830*/  LDC R20, c[0x3][R19+-0x7bf8] ;  /* 0x00e1020013147b82 */ /* 0x001e240000000800 */
[----:B------:R2:W-:Y:S03]  /*1840*/  STL [R16+0x310], R15 ;  /* 0x0003100f10007387 */ /* 0x0005e60000100800 */
[----:B------:R-:W-:-:S05]  /*1850*/  @P0 IADD3 R14, PT, PT, R13, RZ, RZ ;  /* 0x000000ff0d0e0210 */ /* 0x000fca0007ffe0ff */
[----:B------:R-:W-:Y:S01]  /*1860*/  IMAD.MOV.U32 R13, RZ, RZ, R14 ;  /* 0x000000ffff0d7224 */ /* 0x000fe200078e000e */
[----:B0-----:R-:W-:-:S13]  /*1870*/  ISETP.NE.AND P1, PT, R20, R9, PT ;  /* 0x000000091400720c */ /* 0x001fda0003f25270 */
[----:B--2---:R-:W-:Y:S05]  /*1880*/  @P1 BRA `(.L_x_16) ;  /* 0xfffffffc00c01947 */ /* 0x004fea000383ffff */
.L_x_15:
[----:B------:R-:W-:Y:S05]  /*1890*/  BSYNC.RECONVERGENT B3 ;  /* 0x0000000000037941 */ /* 0x000fea0003800200 */
.L_x_14:
[----:B------:R-:W-:Y:S05]  /*18a0*/  BRA `(.L_x_17) ;  /* 0x0000000000047947 */ /* 0x000fea0003800000 */
.L_x_13:
[----:B------:R-:W-:-:S07]  /*18b0*/  VIADD R12, R12, 0x1 ;  /* 0x000000010c0c7836 */ /* 0x000fce0000000000 */
.L_x_17:
[----:B------:R-:W-:Y:S05]  /*18c0*/  BSYNC.RECONVERGENT B2 ;  /* 0x0000000000027941 */ /* 0x000fea0003800200 */
.L_x_12:
[----:B------:R-:W-:Y:S01]  /*18d0*/  ISETP.NE.AND P0, PT, R12, 0x2, PT ;  /* 0x000000020c00780c */ /* 0x000fe20003f05270 */
[----:B------:R-:W-:-:S12]  /*18e0*/  BSSY.RECONVERGENT B2, `(.L_x_18) ;  /* 0x0000068000027945 */ /* 0x000fd80003800200 */
[----:B------:R-:W-:Y:S05]  /*18f0*/  @P0 BRA `(.L_x_19) ;  /* 0x0000000400980947 */ /* 0x000fea0003800000 */
[C---:B------:R-:W-:Y:S01]  /*1900*/  ISETP.GE.U32.AND P0, PT, R9.reuse, 0x10, PT ;  /* 0x000000100900780c */ /* 0x040fe20003f06070 */
[----:B------:R-:W-:Y:S01]  /*1910*/  BSSY.RECONVERGENT B3, `(.L_x_20) ;  /* 0x000002b000037945 */ /* 0x000fe20003800200 */
[----:B------:R-:W-:Y:S01]  /*1920*/  LOP3.LUT R24, R9, 0xf, RZ, 0xc0, !PT ;  /* 0x0000000f09187812 */ /* 0x000fe200078ec0ff */
[----:B------:R-:W-:-:S03]  /*1930*/  HFMA2 R10, -RZ, RZ, 0, 0 ;  /* 0x00000000ff0a7431 */ /* 0x000fc600000001ff */
[----:B------:R-:W-:-:S07]  /*1940*/  ISETP.NE.AND P1, PT, R24, RZ, PT ;  /* 0x000000ff1800720c */ /* 0x000fce0003f25270 */
[----:B------:R-:W-:Y:S06]  /*1950*/  @!P0 BRA `(.L_x_21) ;  /* 0x0000000000988947 */ /* 0x000fec0003800000 */
[----:B------:R-:W-:Y:S01]  /*1960*/  LOP3.LUT R10, R9, 0x7ffffff0, RZ, 0xc0, !PT ;  /* 0x7ffffff0090a7812 */ /* 0x000fe200078ec0ff */
[----:B------:R-:W-:-:S07]  /*1970*/  IMAD.MOV.U32 R15, RZ, RZ, RZ ;  /* 0x000000ffff0f7224 */ /* 0x000fce00078e00ff */
.L_x_22:
[----:B------:R-:W-:Y:S01]  /*1980*/  IMAD R14, R13, 0x4, R8 ;  /* 0x000000040d0e7824 */ /* 0x000fe200078e0208 */
[C---:B------:R-:W-:Y:S01]  /*1990*/  IADD3 R17, PT, PT, R15.reuse, 0x1, RZ ;  /* 0x000000010f117810 */ /* 0x040fe20007ffe0ff */
[C---:B------:R-:W-:Y:S01]  /*19a0*/  VIADD R19, R15.reuse, 0x2 ;  /* 0x000000020f137836 */ /* 0x040fe20000000000 */
[C---:B------:R-:W-:Y:S01]  /*19b0*/  IADD3 R23, PT, PT, R15.reuse, 0x4, RZ ;  /* 0x000000040f177810 */ /* 0x040fe20007ffe0ff */
[C---:B------:R-:W-:Y:S01]  /*19c0*/  VIADD R21, R15.reuse, 0x3 ;  /* 0x000000030f157836 */ /* 0x040fe20000000000 */
[C---:B------:R-:W-:Y:S01]  /*19d0*/  IADD3 R29, PT, PT, R15.reuse, 0x7, RZ ;  /* 0x000000070f1d7810 */ /* 0x040fe20007ffe0ff */
[C---:B------:R-:W-:Y:S01]  /*19e0*/  VIADD R25, R15.reuse, 0x5 ;  /* 0x000000050f197836 */ /* 0x040fe20000000000 */
[----:B------:R0:W-:Y:S01]  /*19f0*/  STL [R14+-0x1c], R17 ;  /* 0xffffe4110e007387 */ /* 0x0001e20000100800 */
[C---:B------:R-:W-:Y:S01]  /*1a00*/  VIADD R27, R15.reuse, 0x6 ;  /* 0x000000060f1b7836 */ /* 0x040fe20000000000 */
[C---:B------:R-:W-:Y:S01]  /*1a10*/  IADD3 R22, PT, PT, R15.reuse, 0xa, RZ ;  /* 0x0000000a0f167810 */ /* 0x040fe20007ffe0ff */
[C---:B------:R-:W-:Y:S01]  /*1a20*/  VIADD R16, R15.reuse, 0x8 ;  /* 0x000000080f107836 */ /* 0x040fe20000000000 */
[----:B------:R2:W-:Y:S01]  /*1a30*/  STL [R14+-0x18], R19 ;  /* 0xffffe8130e007387 */ /* 0x0005e20000100800 */
[----:B------:R-:W-:-:S02]  /*1a40*/  VIADD R20, R15, 0x9 ;  /* 0x000000090f147836 */ /* 0x000fc40000000000 */
[----:B------:R-:W-:Y:S01]  /*1a50*/  VIADD R13, R13, 0x10 ;  /* 0x000000100d0d7836 */ /* 0x000fe20000000000 */
[----:B------:R3:W-:Y:S01]  /*1a60*/  STL [R14+-0x14], R21 ;  /* 0xffffec150e007387 */ /* 0x0007e20000100800 */
[----:B0-----:R-:W-:-:S03]  /*1a70*/  VIADD R17, R15, 0xb ;  /* 0x0000000b0f117836 */ /* 0x001fc60000000000 */
[----:B------:R0:W-:Y:S01]  /*1a80*/  STL [R14+-0x10], R23 ;  /* 0xfffff0170e007387 */ /* 0x0001e20000100800 */
[----:B--2---:R-:W-:-:S03]  /*1a90*/  VIADD R19, R15, 0xc ;  /* 0x0000000c0f137836 */ /* 0x004fc60000000000 */
[----:B------:R2:W-:Y:S01]  /*1aa0*/  STL [R14+-0xc], R25 ;  /* 0xfffff4190e007387 */ /* 0x0005e20000100800 */
[----:B---3--:R-:W-:-:S03]  /*1ab0*/  IADD3 R21, PT, PT, R15, 0xd, RZ ;  /* 0x0000000d0f157810 */ /* 0x008fc60007ffe0ff */
[----:B------:R-:W-:Y:S01]  /*1ac0*/  STL [R14+-0x8], R27 ;  /* 0xfffff81b0e007387 */ /* 0x000fe20000100800 */
[----:B0-----:R-:W-:-:S03]  /*1ad0*/  VIADD R23, R15, 0xe ;  /* 0x0000000e0f177836 */ /* 0x001fc60000000000 */
[----:B------:R-:W-:Y:S01]  /*1ae0*/  STL [R14+-0x4], R29 ;  /* 0xfffffc1d0e007387 */ /* 0x000fe20000100800 */
[----:B--2---:R-:W-:-:S03]  /*1af0*/  VIADD R25, R15, 0xf ;  /* 0x0000000f0f197836 */ /* 0x004fc60000000000 */
[----:B------:R-:W-:Y:S04]  /*1b00*/  STL [R14], R16 ;  /* 0x000000100e007387 */ /* 0x000fe80000100800 */
[----:B------:R-:W-:Y:S04]  /*1b10*/  STL [R14+0x4], R20 ;  /* 0x000004140e007387 */ /* 0x000fe80000100800 */
[----:B------:R-:W-:Y:S04]  /*1b20*/  STL [R14+0x8], R22 ;  /* 0x000008160e007387 */ /* 0x000fe80000100800 */
[----:B------:R-:W-:Y:S04]  /*1b30*/  STL [R14+0xc], R17 ;  /* 0x00000c110e007387 */ /* 0x000fe80000100800 */
[----:B------:R-:W-:Y:S04]  /*1b40*/  STL [R14+0x10], R19 ;  /* 0x000010130e007387 */ /* 0x000fe80000100800 */
[----:B------:R-:W-:Y:S04]  /*1b50*/  STL [R14+0x14], R21 ;  /* 0x000014150e007387 */ /* 0x000fe80000100800 */
[----:B------:R-:W-:Y:S04]  /*1b60*/  STL [R14+0x18], R23 ;  /* 0x000018170e007387 */ /* 0x000fe80000100800 */
[----:B------:R-:W-:Y:S04]  /*1b70*/  STL [R14+0x1c], R25 ;  /* 0x00001c190e007387 */ /* 0x000fe80000100800 */
[----:B------:R0:W-:Y:S02]  /*1b80*/  STL [R14+-0x20], R15 ;  /* 0xffffe00f0e007387 */ /* 0x0001e40000100800 */
[----:B0-----:R-:W-:-:S04]  /*1b90*/  IADD3 R15, PT, PT, R15, 0x10, RZ ;  /* 0x000000100f0f7810 */ /* 0x001fc80007ffe0ff */
[----:B------:R-:W-:-:S13]  /*1ba0*/  ISETP.NE.AND P0, PT, R15, R10, PT ;  /* 0x0000000a0f00720c */ /* 0x000fda0003f05270 */
[----:B------:R-:W-:Y:S05]  /*1bb0*/  @P0 BRA `(.L_x_22) ;  /* 0xfffffffc00700947 */ /* 0x000fea000383ffff */
.L_x_21:
[----:B------:R-:W-:Y:S05]  /*1bc0*/  BSYNC.RECONVERGENT B3 ;  /* 0x0000000000037941 */ /* 0x000fea0003800200 */
.L_x_20:
[----:B------:R-:W-:Y:S05]  /*1bd0*/  @!P1 BRA `(.L_x_19) ;  /* 0x0000000000e09947 */ /* 0x000fea0003800000 */
[----:B------:R-:W-:Y:S01]  /*1be0*/  ISETP.GE.U32.AND P0, PT, R24, 0x8, PT ;  /* 0x000000081800780c */ /* 0x000fe20003f06070 */
[----:B------:R-:W-:Y:S01]  /*1bf0*/  BSSY.RECONVERGENT B3, `(.L_x_23) ;  /* 0x0000016000037945 */ /* 0x000fe20003800200 */
[----:B------:R-:W-:-:S04]  /*1c00*/  LOP3.LUT R23, R9, 0x7, RZ, 0xc0, !PT ;  /* 0x0000000709177812 */ /* 0x000fc800078ec0ff */
[----:B------:R-:W-:-:S07]  /*1c10*/  ISETP.NE.AND P1, PT, R23, RZ, PT ;  /* 0x000000ff1700720c */ /* 0x000fce0003f25270 */
[----:B------:R-:W-:Y:S06]  /*1c20*/  @!P0 BRA `(.L_x_24) ;  /* 0x0000000000488947 */ /* 0x000fec0003800000 */
[C---:B------:R-:W-:Y:S01]  /*1c30*/  IMAD R22, R13.reuse, 0x4, R0 ;  /* 0x000000040d167824 */ /* 0x040fe200078e0200 */
[C---:B------:R-:W-:Y:S01]  /*1c40*/  IADD3 R14, PT, PT, R10.reuse, 0x1, RZ ;  /* 0x000000010a0e7810 */ /* 0x040fe20007ffe0ff */
[C---:B------:R-:W-:Y:S01]  /*1c50*/  VIADD R15, R10.reuse, 0x2 ;  /* 0x000000020a0f7836 */ /* 0x040fe20000000000 */
[C---:B------:R-:W-:Y:S01]  /*1c60*/  IADD3 R17, PT, PT, R10.reuse, 0x4, RZ ;  /* 0x000000040a117810 */ /* 0x040fe20007ffe0ff */
[C---:B------:R-:W-:Y:S01]  /*1c70*/  VIADD R16, R10.reuse, 0x3 ;  /* 0x000000030a107836 */ /* 0x040fe20000000000 */
[C---:B------:R-:W-:Y:S01]  /*1c80*/  IADD3 R21, PT, PT, R10.reuse, 0x7, RZ ;  /* 0x000000070a157810 */ /* 0x040fe20007ffe0ff */
[C---:B------:R-:W-:Y:S01]  /*1c90*/  VIADD R19, R10.reuse, 0x5 ;  /* 0x000000050a137836 */ /* 0x040fe20000000000 */
[----:B------:R-:W-:Y:S01]  /*1ca0*/  STL [R22+0x4], R14 ;  /* 0x0000040e16007387 */ /* 0x000fe20000100800 */
[C---:B------:R-:W-:Y:S02]  /*1cb0*/  VIADD R20, R10.reuse, 0x6 ;  /* 0x000000060a147836 */ /* 0x040fe40000000000 */
[----:B------:R-:W-:Y:S01]  /*1cc0*/  VIADD R13, R13, 0x8 ;  /* 0x000000080d0d7836 */ /* 0x000fe20000000000 */
[----:B------:R-:W-:Y:S04]  /*1cd0*/  STL [R22+0x8], R15 ;  /* 0x0000080f16007387 */ /* 0x000fe80000100800 */
[----:B------:R-:W-:Y:S04]  /*1ce0*/  STL [R22+0xc], R16 ;  /* 0x00000c1016007387 */ /* 0x000fe80000100800 */
[----:B------:R-:W-:Y:S04]  /*1cf0*/  STL [R22+0x10], R17 ;  /* 0x0000101116007387 */ /* 0x000fe80000100800 */
[----:B------:R-:W-:Y:S04]  /*1d00*/  STL [R22+0x14], R19 ;  /* 0x0000141316007387 */ /* 0x000fe80000100800 */
[----:B------:R-:W-:Y:S04]  /*1d10*/  STL [R22+0x18], R20 ;  /* 0x0000181416007387 */ /* 0x000fe80000100800 */
[----:B------:R-:W-:Y:S04]  /*1d20*/  STL [R22+0x1c], R21 ;  /* 0x00001c1516007387 */ /* 0x000fe80000100800 */
[----:B------:R0:W-:Y:S02]  /*1d30*/  STL [R22], R10 ;  /* 0x0000000a16007387 */ /* 0x0001e40000100800 */
[----:B0-----:R-:W-:-:S07]  /*1d40*/  VIADD R10, R10, 0x8 ;  /* 0x000000080a0a7836 */ /* 0x001fce0000000000 */
.L_x_24:
[----:B------:R-:W-:Y:S05]  /*1d50*/  BSYNC.RECONVERGENT B3 ;  /* 0x0000000000037941 */ /* 0x000fea0003800200 */
.L_x_23:
[----:B------:R-:W-:Y:S05]  /*1d60*/  @!P1 BRA `(.L_x_19) ;  /* 0x00000000007c9947 */ /* 0x000fea0003800000 */
[----:B------:R-:W-:Y:S01]  /*1d70*/  ISETP.GE.U32.AND P0, PT, R23, 0x4, PT ;  /* 0x000000041700780c */ /* 0x000fe20003f06070 */
[----:B------:R-:W-:Y:S01]  /*1d80*/  BSSY.RECONVERGENT B3, `(.L_x_25) ;  /* 0x0000010000037945 */ /* 0x000fe20003800200 */
[----:B------:R-:W-:Y:S02]  /*1d90*/  LOP3.LUT R19, R9, 0x3, RZ, 0xc0, !PT ;  /* 0x0000000309137812 */ /* 0x000fe400078ec0ff */
[----:B------:R-:W-:Y:S02]  /*1da0*/  MOV R15, R13 ;  /* 0x0000000d000f7202 */ /* 0x000fe40000000f00 */
[----:B------:R-:W-:-:S07]  /*1db0*/  ISETP.NE.AND P1, PT, R19, RZ, PT ;  /* 0x000000ff1300720c */ /* 0x000fce0003f25270 */
[----:B------:R-:W-:Y:S06]  /*1dc0*/  @!P0 BRA `(.L_x_26) ;  /* 0x00000000002c8947 */ /* 0x000fec0003800000 */
[C---:B------:R-:W-:Y:S01]  /*1dd0*/  IMAD R17, R13.reuse, 0x4, R0 ;  /* 0x000000040d117824 */ /* 0x040fe200078e0200 */
[C---:B------:R-:W-:Y:S01]  /*1de0*/  IADD3 R16, PT, PT, R10.reuse, 0x2, RZ ;  /* 0x000000020a107810 */ /* 0x040fe20007ffe0ff */
[C---:B------:R-:W-:Y:S02]  /*1df0*/  VIADD R14, R10.reuse, 0x1 ;  /* 0x000000010a0e7836 */ /* 0x040fe40000000000 */
[----:B------:R-:W-:Y:S01]  /*1e00*/  VIADD R20, R10, 0x3 ;  /* 0x000000030a147836 */ /* 0x000fe20000000000 */
[----:B------:R0:W-:Y:S01]  /*1e10*/  STL [R17], R10 ;  /* 0x0000000a11007387 */ /* 0x0001e20000100800 */
[----:B------:R-:W-:-:S03]  /*1e20*/  VIADD R13, R13, 0x4 ;  /* 0x000000040d0d7836 */ /* 0x000fc60000000000 */
[----:B------:R2:W-:Y:S01]  /*1e30*/  STL [R17+0x4], R14 ;  /* 0x0000040e11007387 */ /* 0x0005e20000100800 */
[----:B------:R-:W-:-:S03]  /*1e40*/  IMAD.MOV.U32 R15, RZ, RZ, R13 ;  /* 0x000000ffff0f7224 */ /* 0x000fc600078e000d */
[----:B------:R2:W-:Y:S01]  /*1e50*/  STL [R17+0x8], R16 ;  /* 0x0000081011007387 */ /* 0x0005e20000100800 */
[----:B0-----:R-:W-:-:S03]  /*1e60*/  IADD3 R10, PT, PT, R10, 0x4, RZ ;  /* 0x000000040a0a7810 */ /* 0x001fc60007ffe0ff */
[----:B------:R2:W-:Y:S04]  /*1e70*/  STL [R17+0xc], R20 ;  /* 0x00000c1411007387 */ /* 0x0005e80000100800 */
.L_x_26:
[----:B------:R-:W-:Y:S05]  /*1e80*/  BSYNC.RECONVERGENT B3 ;  /* 0x0000000000037941 */ /* 0x000fea0003800200 */
.L_x_25:
[----:B------:R-:W-:Y:S05]  /*1e90*/  @!P1 BRA `(.L_x_19) ;  /* 0x0000000000309947 */ /* 0x000fea0003800000 */
[----:B--2---:R-:W-:Y:S01]  /*1ea0*/  IMAD R17, R15, 0x4, R0 ;  /* 0x000000040f117824 */ /* 0x004fe200078e0200 */
[----:B------:R-:W-:Y:S02]  /*1eb0*/  ISETP.NE.AND P0, PT, R19, 0x1, PT ;  /* 0x000000011300780c */ /* 0x000fe40003f05270 */
[----:B------:R-:W-:Y:S02]  /*1ec0*/  IADD3 R13, PT, PT, R15, 0x1, RZ ;  /* 0x000000010f0d7810 */ /* 0x000fe40007ffe0ff */
[----:B------:R0:W-:Y:S09]  /*1ed0*/  STL [R17], R10 ;  /* 0x0000000a11007387 */ /* 0x0001f20000100800 */
[----:B------:R-:W-:Y:S05]  /*1ee0*/  @!P0 BRA `(.L_x_19) ;  /* 0x00000000001c8947 */ /* 0x000fea0003800000 */
[----:B------:R-:W-:Y:S01]  /*1ef0*/  ISETP.NE.AND P0, PT, R19, 0x2, PT ;  /* 0x000000021300780c */ /* 0x000fe20003f05270 */
[----:B------:R-:W-:Y:S01]  /*1f00*/  VIADD R14, R10, 0x1 ;  /* 0x000000010a0e7836 */ /* 0x000fe20000000000 */
[----:B------:R-:W-:-:S04]  /*1f10*/  IADD3 R13, PT, PT, R15, 0x2, RZ ;  /* 0x000000020f0d7810 */ /* 0x000fc80007ffe0ff */
[----:B------:R3:W-:Y:S07]  /*1f20*/  STL [R17+0x4], R14 ;  /* 0x0000040e11007387 */ /* 0x0007ee0000100800 */
[----:B0-----:R-:W-:Y:S02]  /*1f30*/  @P0 VIADD R10, R10, 0x2 ;  /* 0x000000020a0a0836 */ /* 0x001fe40000000000 */
[----:B------:R-:W-:-:S03]  /*1f40*/  @P0 VIADD R13, R15, 0x3 ;  /* 0x000000030f0d0836 */ /* 0x000fc60000000000 */
[----:B------:R3:W-:Y:S04]  /*1f50*/  @P0 STL [R17+0x8], R10 ;  /* 0x0000080a11000387 */ /* 0x0007e80000100800 */
.L_x_19:
[----:B------:R-:W-:Y:S05]  /*1f60*/  BSYNC.RECONVERGENT B2 ;  /* 0x0000000000027941 */ /* 0x000fea0003800200 */
.L_x_18:
[----:B------:R-:W-:-:S13]  /*1f70*/  ISETP.GE.AND P0, PT, R11, R13, PT ;  /* 0x0000000d0b00720c */ /* 0x000fda0003f06270 */
[----:B------:R-:W-:Y:S05]  /*1f80*/  @P0 BRA `(.L_x_7) ;  /* 0x0000000400700947 */ /* 0x000fea0003800000 */
[--C-:B0--3--:R-:W-:Y:S01]  /*1f90*/  IMAD.IADD R10, R13, 0x1, -R11.reuse ;  /* 0x000000010d0a7824 */ /* 0x109fe200078e0a0b */
[----:B--2---:R-:W-:Y:S01]  /*1fa0*/  IADD3 R14, PT, PT, R11, -R13, RZ ;  /* 0x8000000d0b0e7210 */ /* 0x004fe20007ffe0ff */
[----:B------:R-:W-:Y:S01]  /*1fb0*/  BSSY.RECONVERGENT B2, `(.L_x_27) ;  /* 0x000002b000027945 */ /* 0x000fe20003800200 */
[----:B------:R-:W-:Y:S02]  /*1fc0*/  IADD3 R12, PT, PT, -R12, 0x2, RZ ;  /* 0x000000020c0c7810 */ /* 0x000fe40007ffe1ff */
[----:B------:R-:W-:Y:S01]  /*1fd0*/  LOP3.LUT P1, R16, R10, 0x3, RZ, 0xc0, !PT ;  /* 0x000000030a107812 */ /* 0x000fe2000782c0ff */
[--C-:B------:R-:W-:Y:S01]  /*1fe0*/  IMAD.MOV.U32 R10, RZ, RZ, R11.reuse ;  /* 0x000000ffff0a7224 */ /* 0x100fe200078e000b */
[----:B------:R-:W-:Y:S01]  /*1ff0*/  ISETP.GT.U32.AND P0, PT, R14, -0x4, PT ;  /* 0xfffffffc0e00780c */ /* 0x000fe20003f04070 */
[----:B------:R-:W-:-:S10]  /*2000*/  IMAD.MOV.U32 R14, RZ, RZ, R11 ;  /* 0x000000ffff0e7224 */ /* 0x000fd400078e000b */
[----:B------:R-:W-:Y:S05]  /*2010*/  @!P1 BRA `(.L_x_28) ;  /* 0x0000000000909947 */ /* 0x000fea0003800000 */
[----:B------:R-:W-:-:S05]  /*2020*/  IMAD R23, R11, 0x4, R0 ;  /* 0x000000040b177824 */ /* 0x000fca00078e0200 */
[----:B------:R-:W2:Y:S02]  /*2030*/  LDL R15, [R23] ;  /* 0x00000000170f7983 */ /* 0x000ea40000100800 */
[----:B--2---:R-:W-:-:S05]  /*2040*/  LEA R15, R15, R2, 0x2 ;  /* 0x000000020f0f7211 */ /* 0x004fca00078e10ff */
[----:B------:R-:W2:Y:S01]  /*2050*/  LDL R17, [R15] ;  /* 0x000000000f117983 */ /* 0x000ea20000100800 */
[----:B------:R-:W-:Y:S01]  /*2060*/  ISETP.NE.AND P1, PT, R16, 0x1, PT ;  /* 0x000000011000780c */ /* 0x000fe20003f25270 */
[----:B------:R-:W-:Y:S02]  /*2070*/  VIADD R10, R11, 0x1 ;  /* 0x000000010b0a7836 */ /* 0x000fe40000000000 */
[----:B------:R0:W-:Y:S02]  /*2080*/  STL [R15], RZ ;  /* 0x000000ff0f007387 */ /* 0x0001e40000100800 */
[----:B------:R-:W-:Y:S01]  /*2090*/  IMAD.MOV.U32 R14, RZ, RZ, R10 ;  /* 0x000000ffff0e7224 */ /* 0x000fe200078e000a */
[----:B--2---:R-:W-:-:S13]  /*20a0*/  ISETP.NE.AND P2, PT, R17, R12, PT ;  /* 0x0000000c1100720c */ /* 0x004fda0003f45270 */
[----:B------:R-:W-:Y:S01]  /*20b0*/  @P2 IADD3 R14, PT, PT, R11, RZ, RZ ;  /* 0x000000ff0b0e2210 */ /* 0x000fe20007ffe0ff */
[----:B0-----:R-:W-:Y:S06]  /*20c0*/  @!P1 BRA `(.L_x_28) ;  /* 0x0000000000649947 */ /* 0x001fec0003800000 */
[----:B------:R-:W2:Y:S01]  /*20d0*/  LDL R15, [R23+0x4] ;  /* 0x00000400170f7983 */ /* 0x000ea20000100800 */
[----:B------:R-:W-:Y:S02]  /*20e0*/  SEL R10, RZ, 0x4, P2 ;  /* 0x00000004ff0a7807 */ /* 0x000fe40001000000 */
[----:B------:R-:W-:-:S03]  /*20f0*/  ISETP.NE.AND P1, PT, R16, 0x2, PT ;  /* 0x000000021000780c */ /* 0x000fc60003f25270 */
[----:B------:R-:W-:Y:S02]  /*2100*/  IMAD.IADD R22, R23, 0x1, R10 ;  /* 0x0000000117167824 */ /* 0x000fe400078e020a */
[----:B--2---:R-:W-:-:S03]  /*2110*/  IMAD R10, R15, 0x4, R2 ;  /* 0x000000040f0a7824 */ /* 0x004fc600078e0202 */
[----:B------:R-:W-:Y:S04]  /*2120*/  STL [R22], R15 ;  /* 0x0000000f16007387 */ /* 0x000fe80000100800 */
[----:B------:R-:W2:Y:S04]  /*2130*/  LDL R17, [R10] ;  /* 0x000000000a117983 */ /* 0x000ea80000100800 */
[----:B------:R0:W-:Y:S04]  /*2140*/  STL [R10], RZ ;  /* 0x000000ff0a007387 */ /* 0x0001e80000100800 */
[----:B------:R-:W3:Y:S01]  /*2150*/  @P1 LDL R19, [R23+0x8] ;  /* 0x0000080017131983 */ /* 0x000ee20000100800 */
[----:B--2---:R-:W-:-:S04]  /*2160*/  ISETP.NE.AND P2, PT, R17, R12, PT ;  /* 0x0000000c1100720c */ /* 0x004fc80003f45270 */
[----:B------:R-:W-:-:S04]  /*2170*/  @P1 SEL R20, RZ, 0x4, P2 ;  /* 0x00000004ff141807 */ /* 0x000fc80001000000 */
[----:B------:R-:W-:Y:S01]  /*2180*/  @P1 IADD3 R20, PT, PT, R20, R22, RZ ;  /* 0x0000001614141210 */ /* 0x000fe20007ffe0ff */
[----:B---3--:R-:W-:-:S04]  /*2190*/  @P1 IMAD R17, R19, 0x4, R2 ;  /* 0x0000000413111824 */ /* 0x008fc800078e0202 */
[----:B------:R2:W-:Y:S04]  /*21a0*/  @P1 STL [R20], R19 ;  /* 0x0000001314001387 */ /* 0x0005e80000100800 */
[----:B------:R-:W3:Y:S01]  /*21b0*/  @P1 LDL R21, [R17] ;  /* 0x0000000011151983 */ /* 0x000ee20000100800 */
[C---:B------:R-:W-:Y:S01]  /*21c0*/  VIADD R16, R14.reuse, 0x1 ;  /* 0x000000010e107836 */ /* 0x040fe20000000000 */
[----:B------:R-:W-:Y:S02]  /*21d0*/  @P2 IADD3 R16, PT, PT, R14, RZ, RZ ;  /* 0x000000ff0e102210 */ /* 0x000fe40007ffe0ff */
[----:B------:R2:W-:Y:S01]  /*21e0*/  @P1 STL [R17], RZ ;  /* 0x000000ff11001387 */ /* 0x0005e20000100800 */
[C---:B0-----:R-:W-:Y:S01]  /*21f0*/  IADD3 R10, PT, PT, R11.reuse, 0x2, RZ ;  /* 0x000000020b0a7810 */ /* 0x041fe20007ffe0ff */
[----:B------:R-:W-:-:S02]  /*2200*/  @P1 VIADD R10, R11, 0x3 ;  /* 0x000000030b0a1836 */ /* 0x000fc40000000000 */
[----:B------:R-:W-:-:S04]  /*2210*/  IMAD.MOV.U32 R14, RZ, RZ, R16 ;  /* 0x000000ffff0e7224 */ /* 0x000fc800078e0010 */
[----:B------:R-:W-:Y:S01]  /*2220*/  @P1 VIADD R15, R14, 0x1 ;  /* 0x000000010e0f1836 */ /* 0x000fe20000000000 */
[----:B---3--:R-:W-:-:S13]  /*2230*/  ISETP.NE.AND P3, PT, R21, R12, P1 ;  /* 0x0000000c1500720c */ /* 0x008fda0000f65270 */
[----:B------:R-:W-:-:S05]  /*2240*/  @P3 IMAD.MOV R15, RZ, RZ, R14 ;  /* 0x000000ffff0f3224 */ /* 0x000fca00078e020e */
[----:B--2---:R-:W-:-:S07]  /*2250*/  @P1 MOV R14, R15 ;  /* 0x0000000f000e1202 */ /* 0x004fce0000000f00 */
.L_x_28:
[----:B------:R-:W-:Y:S05]  /*2260*/  BSYNC.RECONVERGENT B2 ;  /* 0x0000000000027941 */ /* 0x000fea0003800200 */
.L_x_27:
[----:B------:R-:W-:Y:S01]  /*2270*/  IMAD.MOV.U32 R11, RZ, RZ, R14 ;  /* 0x000000ffff0b7224 */ /* 0x000fe200078e000e */
[----:B------:R-:W-:Y:S06]  /*2280*/  @P0 BRA `(.L_x_7) ;  /* 0x0000000000b00947 */ /* 0x000fec0003800000 */
[----:B------:R-:W-:-:S07]  /*2290*/  IMAD.MOV.U32 R11, RZ, RZ, R14 ;  /* 0x000000ffff0b7224 */ /* 0x000fce00078e000e */
.L_x_29:
[----:B------:R-:W-:-:S05]  /*22a0*/  LEA R14, R10, R0, 0x2 ;  /* 0x000000000a0e7211 */ /* 0x000fca00078e10ff */
[----:B------:R-:W2:Y:S01]  /*22b0*/  LDL R15, [R14] ;  /* 0x000000000e0f7983 */ /* 0x000ea20000100800 */
[----:B------:R-:W-:Y:S02]  /*22c0*/  IMAD R16, R11, 0x4, R0 ;  /* 0x000000040b107824 */ /* 0x000fe400078e0200 */
[----:B--2---:R-:W-:-:S03]  /*22d0*/  IMAD R17, R15, 0x4, R2 ;  /* 0x000000040f117824 */ /* 0x004fc600078e0202 */
[----:B------:R0:W-:Y:S04]  /*22e0*/  STL [R16], R15 ;  /* 0x0000000f10007387 */ /* 0x0001e80000100800 */
[----:B------:R-:W2:Y:S04]  /*22f0*/  LDL R19, [R17] ;  /* 0x0000000011137983 */ /* 0x000ea80000100800 */
[----:B------:R3:W-:Y:S04]  /*2300*/  STL [R17], RZ ;  /* 0x000000ff11007387 */ /* 0x0007e80000100800 */
[----:B------:R-:W4:Y:S01]  /*2310*/  LDL R21, [R14+0x4] ;  /* 0x000004000e157983 */ /* 0x000f220000100800 */
[----:B--2---:R-:W-:-:S04]  /*2320*/  ISETP.NE.AND P0, PT, R19, R12, PT ;  /* 0x0000000c1300720c */ /* 0x004fc80003f05270 */
[----:B------:R-:W-:-:S04]  /*2330*/  SEL R19, RZ, 0x4, P0 ;  /* 0x00000004ff137807 */ /* 0x000fc80000000000 */
[----:B------:R-:W-:Y:S01]  /*2340*/  IADD3 R20, PT, PT, R16, R19, RZ ;  /* 0x0000001310147210 */ /* 0x000fe20007ffe0ff */
[----:B----4-:R-:W-:-:S04]  /*2350*/  IMAD R19, R21, 0x4, R2 ;  /* 0x0000000415137824 */ /* 0x010fc800078e0202 */
[----:B------:R2:W-:Y:S04]  /*2360*/  STL [R20], R21 ;  /* 0x0000001514007387 */ /* 0x0005e80000100800 */
[----:B------:R-:W4:Y:S04]  /*2370*/  LDL R23, [R19] ;  /* 0x0000000013177983 */ /* 0x000f280000100800 */
[----:B------:R5:W-:Y:S04]  /*2380*/  STL [R19], RZ ;  /* 0x000000ff13007387 */ /* 0x000be80000100800 */
[----:B------:R-:W0:Y:S01]  /*2390*/  LDL R25, [R14+0x8] ;  /* 0x000008000e197983 */ /* 0x000e220000100800 */
[----:B----4-:R-:W-:-:S04]  /*23a0*/  ISETP.NE.AND P1, PT, R23, R12, PT ;  /* 0x0000000c1700720c */ /* 0x010fc80003f25270 */
[----:B------:R-:W-:-:S04]  /*23b0*/  SEL R22, RZ, 0x4, P1 ;  /* 0x00000004ff167807 */ /* 0x000fc80000800000 */
[----:B------:R-:W-:Y:S01]  /*23c0*/  IADD3 R22, PT, PT, R22, R20, RZ ;  /* 0x0000001416167210 */ /* 0x000fe20007ffe0ff */
[----:B0-----:R-:W-:-:S04]  /*23d0*/  IMAD R16, R25, 0x4, R2 ;  /* 0x0000000419107824 */ /* 0x001fc800078e0202 */
[----:B------:R4:W-:Y:S04]  /*23e0*/  STL [R22], R25 ;  /* 0x0000001916007387 */ /* 0x0009e80000100800 */
[----:B------:R-:W2:Y:S04]  /*23f0*/  LDL R15, [R16] ;  /* 0x00000000100f7983 */ /* 0x000ea80000100800 */
[----:B------:R4:W-:Y:S04]  /*2400*/  STL [R16], RZ ;  /* 0x000000ff10007387 */ /* 0x0009e80000100800 */
[----:B---3--:R-:W5:Y:S01]  /*2410*/  LDL R17, [R14+0xc] ;  /* 0x00000c000e117983 */ /* 0x008f620000100800 */
[----:B--2---:R-:W-:-:S04]  /*2420*/  ISETP.NE.AND P2, PT, R15, R12, PT ;  /* 0x0000000c0f00720c */ /* 0x004fc80003f45270 */
[----:B------:R-:W-:-:S04]  /*2430*/  SEL R20, RZ, 0x4, P2 ;  /* 0x00000004ff147807 */ /* 0x000fc80001000000 */
[----:B------:R-:W-:Y:S01]  /*2440*/  IADD3 R20, PT, PT, R20, R22, RZ ;  /* 0x0000001614147210 */ /* 0x000fe20007ffe0ff */
[----:B-----5:R-:W-:-:S04]  /*2450*/  IMAD R19, R17, 0x4, R2 ;  /* 0x0000000411137824 */ /* 0x020fc800078e0202 */
[----:B------:R4:W-:Y:S04]  /*2460*/  STL [R20], R17 ;  /* 0x0000001114007387 */ /* 0x0009e80000100800 */
[----:B------:R-:W2:Y:S01]  /*2470*/  LDL R21, [R19] ;  /* 0x0000000013157983 */ /* 0x000ea20000100800 */
[----:B------:R-:W-:Y:S01]  /*2480*/  IADD3 R15, PT, PT, R11, 0x1, RZ ;  /* 0x000000010b0f7810 */ /* 0x000fe20007ffe0ff */
[----:B------:R-:W-:Y:S02]  /*2490*/  @P0 IMAD.MOV R15, RZ, RZ, R11 ;  /* 0x000000ffff0f0224 */ /* 0x000fe400078e020b */
[----:B------:R4:W-:Y:S01]  /*24a0*/  STL [R19], RZ ;  /* 0x000000ff13007387 */ /* 0x0009e20000100800 */
[----:B------:R-:W-:Y:S02]  /*24b0*/  VIADD R10, R10, 0x4 ;  /* 0x000000040a0a7836 */ /* 0x000fe40000000000 */
[----:B------:R-:W-:Y:S01]  /*24c0*/  IADD3 R11, PT, PT, R15, 0x1, RZ ;  /* 0x000000010f0b7810 */ /* 0x000fe20007ffe0ff */
[----:B------:R-:W-:-:S02]  /*24d0*/  @P1 IMAD.MOV R11, RZ, RZ, R15 ;  /* 0x000000ffff0b1224 */ /* 0x000fc400078e020f */
[----:B------:R-:W-:-:S03]  /*24e0*/  ISETP.NE.AND P1, PT, R10, R13, PT ;  /* 0x0000000d0a00720c */ /* 0x000fc60003f25270 */
[C---:B------:R-:W-:Y:S02]  /*24f0*/  IADD3 R14, PT, PT, R11.reuse, 0x1, RZ ;  /* 0x000000010b0e7810 */ /* 0x040fe40007ffe0ff */
[----:B------:R-:W-:-:S05]  /*2500*/  @P2 IADD3 R14, PT, PT, R11, RZ, RZ ;  /* 0x000000ff0b0e2210 */ /* 0x000fca0007ffe0ff */
[----:B------:R-:W-:Y:S01]  /*2510*/  VIADD R11, R14, 0x1 ;  /* 0x000000010e0b7836 */ /* 0x000fe20000000000 */
[----:B--2---:R-:W-:-:S13]  /*2520*/  ISETP.NE.AND P0, PT, R21, R12, PT ;  /* 0x0000000c1500720c */ /* 0x004fda0003f05270 */
[----:B------:R-:W-:Y:S01]  /*2530*/  @P0 IADD3 R11, PT, PT, R14, RZ, RZ ;  /* 0x000000ff0e0b0210 */ /* 0x000fe20007ffe0ff */
[----:B----4-:R-:W-:Y:S06]  /*2540*/  @P1 BRA `(.L_x_29) ;  /* 0xfffffffc00541947 */ /* 0x010fec000383ffff */
.L_x_7:
[----:B--2---:R-:W-:Y:S05]  /*2550*/  BSYNC.RECONVERGENT B0 ;  /* 0x0000000000007941 */ /* 0x004fea0003800200 */
.L_x_6:
[----:B------:R-:W-:Y:S01]  /*2560*/  BSSY.RECONVERGENT B0, `(.L_x_30) ;  /* 0x0000020000007945 */ /* 0x000fe20003800200 */
.L_x_32:
[----:B------:R-:W-:-:S05]  /*2570*/  VIADD R16, R9, 0xffffffff ;  /* 0xffffffff09107836 */ /* 0x000fca0000000000 */
[----:B---3--:R-:W-:-:S05]  /*2580*/  LEA R14, R16, R3, 0x2 ;  /* 0x00000003100e7211 */ /* 0x008fca00078e10ff */
[----:B0-2---:R-:W2:Y:S02]  /*2590*/  LDL R10, [R14+0x208] ;  /* 0x000208000e0a7983 */ /* 0x005ea40000100800 */
[----:B--2---:R-:W-:-:S13]  /*25a0*/  ISETP.NE.AND P0, PT, R11, R10, PT ;  /* 0x0000000a0b00720c */ /* 0x004fda0003f05270 */
[----:B------:R-:W-:Y:S05]  /*25b0*/  @P0 BRA `(.L_x_31) ;  /* 0x00000000002c0947 */ /* 0x000fea0003800000 */
[----:B------:R-:W2:Y:S04]  /*25c0*/  LDL R12, [R14] ;  /* 0x000000000e0c7983 */ /* 0x000ea80000100800 */
[----:B------:R-:W3:Y:S01]  /*25d0*/  LDL R10, [R14+0x104] ;  /* 0x000104000e0a7983 */ /* 0x000ee20000100800 */
[----:B------:R-:W-:Y:S01]  /*25e0*/  ISETP.GT.U32.AND P0, PT, R9, 0x1, PT ;  /* 0x000000010900780c */ /* 0x000fe20003f04070 */
[----:B------:R-:W-:Y:S02]  /*25f0*/  IMAD.MOV.U32 R9, RZ, RZ, R16 ;  /* 0x000000ffff097224 */ /* 0x000fe400078e0010 */
[----:B--2---:R-:W-:Y:S01]  /*2600*/  IMAD R13, R12, 0x4, R5 ;  /* 0x000000040c0d7824 */ /* 0x004fe200078e0205 */
[----:B---3--:R-:W-:-:S04]  /*2610*/  LEA R15, R10, R3, 0x2 ;  /* 0x000000030a0f7211 */ /* 0x008fc800078e10ff */
[----:B------:R2:W-:Y:S04]  /*2620*/  STL [R13], R10 ;  /* 0x0000000a0d007387 */ /* 0x0005e80000100800 */
[----:B------:R2:W-:Y:S01]  /*2630*/  STL [R15], R12 ;  /* 0x0000000c0f007387 */ /* 0x0005e20000100800 */
[----:B------:R-:W-:Y:S05]  /*2640*/  @P0 BRA `(.L_x_32) ;  /* 0xfffffffc00c80947 */ /* 0x000fea000383ffff */
[----:B--2---:R-:W-:Y:S01]  /*2650*/  HFMA2 R10, -RZ, RZ, 0, 0 ;  /* 0x00000000ff0a7431 */ /* 0x004fe200000001ff */
[----:B------:R-:W-:Y:S06]  /*2660*/  BRA `(.L_x_33) ;  /* 0x00000000003c7947 */ /* 0x000fec0003800000 */
.L_x_31:
[----:B------:R-:W-:-:S06]  /*2670*/  IMAD R14, R11, 0x4, R0 ;  /* 0x000000040b0e7824 */ /* 0x000fcc00078e0200 */
[----:B------:R-:W2:Y:S01]  /*2680*/  LDL R14, [R14+-0x4] ;  /* 0xfffffc000e0e7983 */ /* 0x000ea20000100800 */
[----:B------:R-:W-:Y:S01]  /*2690*/  LEA R13, R9, R3, 0x2 ;  /* 0x00000003090d7211 */ /* 0x000fe200078e10ff */
[----:B--2---:R-:W-:-:S04]  /*26a0*/  IMAD R16, R14, 0x4, R5 ;  /* 0x000000040e107824 */ /* 0x004fc800078e0205 */
[----:B------:R0:W-:Y:S04]  /*26b0*/  STL [R13], R14 ;  /* 0x0000000e0d007387 */ /* 0x0001e80000100800 */
[----:B------:R-:W2:Y:S04]  /*26c0*/  LDL R20, [R16] ;  /* 0x0000000010147983 */ /* 0x000ea80000100800 */
[----:B--2---:R0:W-:Y:S04]  /*26d0*/  STL [R13+0x104], R20 ;  /* 0x000104140d007387 */ /* 0x0041e80000100800 */
[----:B------:R0:W-:Y:S04]  /*26e0*/  STL [R16], R9 ;  /* 0x0000000910007387 */ /* 0x0001e80000100800 */
[----:B------:R-:W2:Y:S01]  /*26f0*/  LDL R10, [R13+0x104] ;  /* 0x000104000d0a7983 */ /* 0x000ea20000100800 */
[----:B------:R-:W-:-:S04]  /*2700*/  VIADD R12, R11, 0xffffffff ;  /* 0xffffffff0b0c7836 */ /* 0x000fc80000000000 */
[----:B------:R-:W-:Y:S01]  /*2710*/  IMAD.MOV.U32 R11, RZ, RZ, R12 ;  /* 0x000000ffff0b7224 */ /* 0x000fe200078e000c */
[----:B--2---:R-:W-:Y:S02]  /*2720*/  LEA R22, R10, R3, 0x2 ;  /* 0x000000030a167211 */ /* 0x004fe400078e10ff */
[----:B------:R-:W-:-:S03]  /*2730*/  IADD3 R10, PT, PT, R9, 0x1, RZ ;  /* 0x00000001090a7810 */ /* 0x000fc60007ffe0ff */
[----:B------:R0:W-:Y:S04]  /*2740*/  STL [R22], R9 ;  /* 0x0000000916007387 */ /* 0x0001e80000100800 */
[----:B------:R0:W-:Y:S02]  /*2750*/  STL [R13+0x208], R12 ;  /* 0x0002080c0d007387 */ /* 0x0001e40000100800 */
.L_x_33:
[----:B------:R-:W-:Y:S05]  /*2760*/  BSYNC.RECONVERGENT B0 ;  /* 0x0000000000007941 */ /* 0x000fea0003800200 */
.L_x_30:
[----:B------:R-:W-:Y:S02]  /*2770*/  ISETP.NE.AND P0, PT, R10, RZ, PT ;  /* 0x000000ff0a00720c */ /* 0x000fe40003f05270 */
[----:B0-----:R-:W-:-:S11]  /*2780*/  MOV R9, R10 ;  /* 0x0000000a00097202 */ /* 0x001fd60000000f00 */
[----:B------:R-:W-:Y:S05]  /*2790*/  @P0 BRA `(.L_x_34) ;  /* 0xffffffec00000947 */ /* 0x000fea000383ffff */
[----:B------:R-:W-:Y:S05]  /*27a0*/  BSYNC.RECONVERGENT B1 ;  /* 0x0000000000017941 */ /* 0x000fea0003800200 */
.L_x_5:
[----:B------:R-:W2:Y:S02]  /*27b0*/  LDC.64 R2, c[0x0][0x3a8] ;  /* 0x0000ea00ff027b82 */ /* 0x000ea40000000a00 */
[----:B--2---:R-:W-:Y:S01]  /*27c0*/  REDG.E.ADD.64.STRONG.GPU desc[UR6][R2.64], R6 ;  /* 0x000000060200798e */ /* 0x004fe2000c12e506 */
[----:B------:R-:W-:Y:S05]  /*27d0*/  EXIT ;  /* 0x000000000000794d */ /* 0x000fea0003800000 */
.L_x_35:
[----:B------:R-:W-:-:S00]  /*27e0*/  BRA `(.L_x_35) ;  /* 0xfffffffc00fc7947 */ /* 0x000fc0000383ffff */
[----:B------:R-:W-:-:S00]  /*27f0*/  NOP ;  /* 0x0000000000007918 */ /* 0x000fc00000000000 */
        /* <DEDUP_REMOVED lines=8> */
.L_x_36:


//--------------------- .nv.shared.reserved.0     --------------------------
	.section	.nv.shared.reserved.0,"aw",@nobits
	.weak		__nv_reservedSMEM_offset_0_alias
	.size		__nv_reservedSMEM_offset_0_alias, 0, 64
	.other		__nv_reservedSMEM_offset_0_alias,@"STO_CUDA_RESERVED_SHARED STV_DEFAULT"
__nv_reservedSMEM_offset_0_alias:
	.zero		0
	.zero		64


//--------------------- .nv.constant0._Z14compute_countsiiiPiS_S_Py --------------------------
	.section	.nv.constant0._Z14compute_countsiiiPiS_S_Py,"a",@progbits
	.sectionflags	@""
	.align	4
.nv.constant0._Z14compute_countsiiiPiS_S_Py:
	.zero		944


//--------------------- SYMBOLS --------------------------

	.type		.nv.reservedSmem.offset0,@object
	.size		.nv.reservedSmem.offset0,0x4
